	.target	sm_100a

	.elftype	@"ET_EXEC"


//--------------------- .note.nv.tkinfo           --------------------------
	.section	.note.nv.tkinfo,"",@"SHT_NOTE"
	.sectionflags	@"SHF_NOTE_NV_TKINFO"
	.tkinfo
        /*0018*/ 	.word	0x00000002
        /*0030*/ 	.string	""
        /*0030*/ 	.string	"ptxas"
        /*0030*/ 	.string	"Cuda compilation tools, release 13.0, V13.0.88"
        /*0030*/ 	.string	"Build cuda_13.0.r13.0/compiler.36424714_0"
        /*0030*/ 	.string	"-arch sm_100a -m 64 "



//--------------------- .note.nv.cuinfo           --------------------------
	.section	.note.nv.cuinfo,"",@"SHT_NOTE"
	.sectionflags	@"SHF_NOTE_NV_CUINFO"
        /*0018*/ 	.short	0x0002
        /*001a*/ 	.short	0x0064
        /*001c*/ 	.short	0x0082
	.zero		2


//--------------------- .nv.info                  --------------------------
	.section	.nv.info,"",@"SHT_CUDA_INFO"
	.align	4


	//----- nvinfo : EIATTR_REGCOUNT
	.align		4
        /*0000*/ 	.byte	0x04, 0x2f
        /*0002*/ 	.short	(.L_29 - .L_28)
	.align		4
.L_28:
        /*0004*/ 	.word	index@(_Z18pack_rows_4_kernelPKtPjii)
        /*0008*/ 	.word	0x00000010


	//----- nvinfo : EIATTR_FRAME_SIZE
	.align		4
.L_29:
        /*000c*/ 	.byte	0x04, 0x11
        /*000e*/ 	.short	(.L_31 - .L_30)
	.align		4
.L_30:
        /*0010*/ 	.word	index@(_Z18pack_rows_4_kernelPKtPjii)
        /*0014*/ 	.word	0x00000000


	//----- nvinfo : EIATTR_REGCOUNT
	.align		4
.L_31:
        /*0018*/ 	.byte	0x04, 0x2f
        /*001a*/ 	.short	(.L_33 - .L_32)
	.align		4
.L_32:
        /*001c*/ 	.word	index@(_Z18pack_rows_6_kernelPKtPjii)
        /*0020*/ 	.word	0x00000010


	//----- nvinfo : EIATTR_FRAME_SIZE
	.align		4
.L_33:
        /*0024*/ 	.byte	0x04, 0x11
        /*0026*/ 	.short	(.L_35 - .L_34)
	.align		4
.L_34:
        /*0028*/ 	.word	index@(_Z18pack_rows_6_kernelPKtPjii)
        /*002c*/ 	.word	0x00000000


	//----- nvinfo : EIATTR_REGCOUNT
	.align		4
.L_35:
        /*0030*/ 	.byte	0x04, 0x2f
        /*0032*/ 	.short	(.L_37 - .L_36)
	.align		4
.L_36:
        /*0034*/ 	.word	index@(_Z19pack_columns_kernelILi2EEvPKtPjii)
        /*0038*/ 	.word	0x00000020


	//----- nvinfo : EIATTR_FRAME_SIZE
	.align		4
.L_37:
        /*003c*/ 	.byte	0x04, 0x11
        /*003e*/ 	.short	(.L_39 - .L_38)
	.align		4
.L_38:
        /*0040*/ 	.word	index@(_Z19pack_columns_kernelILi2EEvPKtPjii)
        /*0044*/ 	.word	0x00000000


	//----- nvinfo : EIATTR_REGCOUNT
	.align		4
.L_39:
        /*0048*/ 	.byte	0x04, 0x2f
        /*004a*/ 	.short	(.L_41 - .L_40)
	.align		4
.L_40:
        /*004c*/ 	.word	index@(_Z19pack_columns_kernelILi3EEvPKtPjii)
        /*0050*/ 	.word	0x00000020


	//----- nvinfo : EIATTR_FRAME_SIZE
	.align		4
.L_41:
        /*0054*/ 	.byte	0x04, 0x11
        /*0056*/ 	.short	(.L_43 - .L_42)
	.align		4
.L_42:
        /*0058*/ 	.word	index@(_Z19pack_columns_kernelILi3EEvPKtPjii)
        /*005c*/ 	.word	0x00000000


	//----- nvinfo : EIATTR_REGCOUNT
	.align		4
.L_43:
        /*0060*/ 	.byte	0x04, 0x2f
        /*0062*/ 	.short	(.L_45 - .L_44)
	.align		4
.L_44:
        /*0064*/ 	.word	index@(_Z19pack_columns_kernelILi4EEvPKtPjii)
        /*0068*/ 	.word	0x00000018


	//----- nvinfo : EIATTR_FRAME_SIZE
	.align		4
.L_45:
        /*006c*/ 	.byte	0x04, 0x11
        /*006e*/ 	.short	(.L_47 - .L_46)
	.align		4
.L_46:
        /*0070*/ 	.word	index@(_Z19pack_columns_kernelILi4EEvPKtPjii)
        /*0074*/ 	.word	0x00000000


	//----- nvinfo : EIATTR_REGCOUNT
	.align		4
.L_47:
        /*0078*/ 	.byte	0x04, 0x2f
        /*007a*/ 	.short	(.L_49 - .L_48)
	.align		4
.L_48:
        /*007c*/ 	.word	index@(_Z19pack_columns_kernelILi5EEvPKtPjii)
        /*0080*/ 	.word	0x00000028


	//----- nvinfo : EIATTR_FRAME_SIZE
	.align		4
.L_49:
        /*0084*/ 	.byte	0x04, 0x11
        /*0086*/ 	.short	(.L_51 - .L_50)
	.align		4
.L_50:
        /*0088*/ 	.word	index@(_Z19pack_columns_kernelILi5EEvPKtPjii)
        /*008c*/ 	.word	0x00000000


	//----- nvinfo : EIATTR_REGCOUNT
	.align		4
.L_51:
        /*0090*/ 	.byte	0x04, 0x2f
        /*0092*/ 	.short	(.L_53 - .L_52)
	.align		4
.L_52:
        /*0094*/ 	.word	index@(_Z19pack_columns_kernelILi6EEvPKtPjii)
        /*0098*/ 	.word	0x00000020


	//----- nvinfo : EIATTR_FRAME_SIZE
	.align		4
.L_53:
        /*009c*/ 	.byte	0x04, 0x11
        /*009e*/ 	.short	(.L_55 - .L_54)
	.align		4
.L_54:
        /*00a0*/ 	.word	index@(_Z19pack_columns_kernelILi6EEvPKtPjii)
        /*00a4*/ 	.word	0x00000000


	//----- nvinfo : EIATTR_REGCOUNT
	.align		4
.L_55:
        /*00a8*/ 	.byte	0x04, 0x2f
        /*00aa*/ 	.short	(.L_57 - .L_56)
	.align		4
.L_56:
        /*00ac*/ 	.word	index@(_Z19pack_columns_kernelILi8EEvPKtPjii)
        /*00b0*/ 	.word	0x00000014


	//----- nvinfo : EIATTR_FRAME_SIZE
	.align		4
.L_57:
        /*00b4*/ 	.byte	0x04, 0x11
        /*00b6*/ 	.short	(.L_59 - .L_58)
	.align		4
.L_58:
        /*00b8*/ 	.word	index@(_Z19pack_columns_kernelILi8EEvPKtPjii)
        /*00bc*/ 	.word	0x00000000


	//----- nvinfo : EIATTR_MIN_STACK_SIZE
	.align		4
.L_59:
        /*00c0*/ 	.byte	0x04, 0x12
        /*00c2*/ 	.short	(.L_61 - .L_60)
	.align		4
.L_60:
        /*00c4*/ 	.word	index@(_Z19pack_columns_kernelILi8EEvPKtPjii)
        /*00c8*/ 	.word	0x00000000


	//----- nvinfo : EIATTR_MIN_STACK_SIZE
	.align		4
.L_61:
        /*00cc*/ 	.byte	0x04, 0x12
        /*00ce*/ 	.short	(.L_63 - .L_62)
	.align		4
.L_62:
        /*00d0*/ 	.word	index@(_Z19pack_columns_kernelILi6EEvPKtPjii)
        /*00d4*/ 	.word	0x00000000


	//----- nvinfo : EIATTR_MIN_STACK_SIZE
	.align		4
.L_63:
        /*00d8*/ 	.byte	0x04, 0x12
        /*00da*/ 	.short	(.L_65 - .L_64)
	.align		4
.L_64:
        /*00dc*/ 	.word	index@(_Z19pack_columns_kernelILi5EEvPKtPjii)
        /*00e0*/ 	.word	0x00000000


	//----- nvinfo : EIATTR_MIN_STACK_SIZE
	.align		4
.L_65:
        /*00e4*/ 	.byte	0x04, 0x12
        /*00e6*/ 	.short	(.L_67 - .L_66)
	.align		4
.L_66:
        /*00e8*/ 	.word	index@(_Z19pack_columns_kernelILi4EEvPKtPjii)
        /*00ec*/ 	.word	0x00000000


	//----- nvinfo : EIATTR_MIN_STACK_SIZE
	.align		4
.L_67:
        /*00f0*/ 	.byte	0x04, 0x12
        /*00f2*/ 	.short	(.L_69 - .L_68)
	.align		4
.L_68:
        /*00f4*/ 	.word	index@(_Z19pack_columns_kernelILi3EEvPKtPjii)
        /*00f8*/ 	.word	0x00000000


	//----- nvinfo : EIATTR_MIN_STACK_SIZE
	.align		4
.L_69:
        /*00fc*/ 	.byte	0x04, 0x12
        /*00fe*/ 	.short	(.L_71 - .L_70)
	.align		4
.L_70:
        /*0100*/ 	.word	index@(_Z19pack_columns_kernelILi2EEvPKtPjii)
        /*0104*/ 	.word	0x00000000


	//----- nvinfo : EIATTR_MIN_STACK_SIZE
	.align		4
.L_71:
        /*0108*/ 	.byte	0x04, 0x12
        /*010a*/ 	.short	(.L_73 - .L_72)
	.align		4
.L_72:
        /*010c*/ 	.word	index@(_Z18pack_rows_6_kernelPKtPjii)
        /*0110*/ 	.word	0x00000000


	//----- nvinfo : EIATTR_MIN_STACK_SIZE
	.align		4
.L_73:
        /*0114*/ 	.byte	0x04, 0x12
        /*0116*/ 	.short	(.L_75 - .L_74)
	.align		4
.L_74:
        /*0118*/ 	.word	index@(_Z18pack_rows_4_kernelPKtPjii)
        /*011c*/ 	.word	0x00000000
.L_75:


//--------------------- .nv.compat                --------------------------
	.section	.nv.compat,"",@"SHT_CUDA_COMPAT_INFO"
	.align	4
        /*0000*/ 	.byte	0x02, 0x09, 0x01, 0x00, 0x02, 0x02, 0x01, 0x00, 0x02, 0x05, 0x05, 0x00, 0x03, 0x07, 0x01, 0x01
        /*0010*/ 	.byte	0x02, 0x03, 0x00, 0x00, 0x02, 0x06, 0x01, 0x00, 0x04, 0x0b, 0x08, 0x00, 0x09, 0x00, 0x00, 0x00
        /*0020*/ 	.byte	0x00, 0x00, 0x00, 0x00


//--------------------- .nv.info._Z19pack_columns_kernelILi8EEvPKtPjii --------------------------
	.section	.nv.info._Z19pack_columns_kernelILi8EEvPKtPjii,"",@"SHT_CUDA_INFO"
	.sectionflags	@""
	.align	4


	//----- nvinfo : EIATTR_CUDA_API_VERSION
	.align		4
        /*0000*/ 	.byte	0x04, 0x37
        /*0002*/ 	.short	(.L_77 - .L_76)
.L_76:
        /*0004*/ 	.word	0x00000082


	//----- nvinfo : EIATTR_KPARAM_INFO
	.align		4
.L_77:
        /*0008*/ 	.byte	0x04, 0x17
        /*000a*/ 	.short	(.L_79 - .L_78)
.L_78:
        /*000c*/ 	.word	0x00000000
        /*0010*/ 	.short	0x0003
        /*0012*/ 	.short	0x0014
        /*0014*/ 	.byte	0x00, 0xf0, 0x11, 0x00


	//----- nvinfo : EIATTR_KPARAM_INFO
	.align		4
.L_79:
        /*0018*/ 	.byte	0x04, 0x17
        /*001a*/ 	.short	(.L_81 - .L_80)
.L_80:
        /*001c*/ 	.word	0x00000000
        /*0020*/ 	.short	0x0002
        /*0022*/ 	.short	0x0010
        /*0024*/ 	.byte	0x00, 0xf0, 0x11, 0x00


	//----- nvinfo : EIATTR_KPARAM_INFO
	.align		4
.L_81:
        /*0028*/ 	.byte	0x04, 0x17
        /*002a*/ 	.short	(.L_83 - .L_82)
.L_82:
        /*002c*/ 	.word	0x00000000
        /*0030*/ 	.short	0x0001
        /*0032*/ 	.short	0x0008
        /*0034*/ 	.byte	0x00, 0xf5, 0x21, 0x00


	//----- nvinfo : EIATTR_KPARAM_INFO
	.align		4
.L_83:
        /*0038*/ 	.byte	0x04, 0x17
        /*003a*/ 	.short	(.L_85 - .L_84)
.L_84:
        /*003c*/ 	.word	0x00000000
        /*0040*/ 	.short	0x0000
        /*0042*/ 	.short	0x0000
        /*0044*/ 	.byte	0x00, 0xf5, 0x21, 0x00


	//----- nvinfo : EIATTR_SPARSE_MMA_MASK
	.align		4
.L_85:
        /*0048*/ 	.byte	0x03, 0x50
        /*004a*/ 	.short	0x0000


	//----- nvinfo : EIATTR_MAXREG_COUNT
	.align		4
        /*004c*/ 	.byte	0x03, 0x1b
        /*004e*/ 	.short	0x00ff


	//----- nvinfo : EIATTR_MERCURY_ISA_VERSION
	.align		4
        /*0050*/ 	.byte	0x03, 0x5f
        /*0052*/ 	.short	0x0101


	//----- nvinfo : EIATTR_VRC_CTA_INIT_COUNT
	.align		4
        /*0054*/ 	.byte	0x02, 0x4a
	.zero		1
	.zero		1


	//----- nvinfo : EIATTR_EXIT_INSTR_OFFSETS
	.align		4
        /*0058*/ 	.byte	0x04, 0x1c
        /*005a*/ 	.short	(.L_87 - .L_86)


	//   ....[0]....
.L_86:
        /*005c*/ 	.word	0x000000c0


	//   ....[1]....
        /*0060*/ 	.word	0x00000220


	//----- nvinfo : EIATTR_CBANK_PARAM_SIZE
	.align		4
.L_87:
        /*0064*/ 	.byte	0x03, 0x19
        /*0066*/ 	.short	0x0018


	//----- nvinfo : EIATTR_PARAM_CBANK
	.align		4
        /*0068*/ 	.byte	0x04, 0x0a
        /*006a*/ 	.short	(.L_89 - .L_88)
	.align		4
.L_88:
        /*006c*/ 	.word	index@(.nv.constant0._Z19pack_columns_kernelILi8EEvPKtPjii)
        /*0070*/ 	.short	0x0380
        /*0072*/ 	.short	0x0018


	//----- nvinfo : EIATTR_SW_WAR
	.align		4
.L_89:
        /*0074*/ 	.byte	0x04, 0x36
        /*0076*/ 	.short	(.L_91 - .L_90)
.L_90:
        /*0078*/ 	.word	0x00000008
.L_91:


//--------------------- .nv.info._Z19pack_columns_kernelILi6EEvPKtPjii --------------------------
	.section	.nv.info._Z19pack_columns_kernelILi6EEvPKtPjii,"",@"SHT_CUDA_INFO"
	.sectionflags	@""
	.align	4


	//----- nvinfo : EIATTR_CUDA_API_VERSION
	.align		4
        /*0000*/ 	.byte	0x04, 0x37
        /*0002*/ 	.short	(.L_93 - .L_92)
.L_92:
        /*0004*/ 	.word	0x00000082


	//----- nvinfo : EIATTR_KPARAM_INFO
	.align		4
.L_93:
        /*0008*/ 	.byte	0x04, 0x17
        /*000a*/ 	.short	(.L_95 - .L_94)
.L_94:
        /*000c*/ 	.word	0x00000000
        /*0010*/ 	.short	0x0003
        /*0012*/ 	.short	0x0014
        /*0014*/ 	.byte	0x00, 0xf0, 0x11, 0x00


	//----- nvinfo : EIATTR_KPARAM_INFO
	.align		4
.L_95:
        /*0018*/ 	.byte	0x04, 0x17
        /*001a*/ 	.short	(.L_97 - .L_96)
.L_96:
        /*001c*/ 	.word	0x00000000
        /*0020*/ 	.short	0x0002
        /*0022*/ 	.short	0x0010
        /*0024*/ 	.byte	0x00, 0xf0, 0x11, 0x00


	//----- nvinfo : EIATTR_KPARAM_INFO
	.align		4
.L_97:
        /*0028*/ 	.byte	0x04, 0x17
        /*002a*/ 	.short	(.L_99 - .L_98)
.L_98:
        /*002c*/ 	.word	0x00000000
        /*0030*/ 	.short	0x0001
        /*0032*/ 	.short	0x0008
        /*0034*/ 	.byte	0x00, 0xf5, 0x21, 0x00


	//----- nvinfo : EIATTR_KPARAM_INFO
	.align		4
.L_99:
        /*0038*/ 	.byte	0x04, 0x17
        /*003a*/ 	.short	(.L_101 - .L_100)
.L_100:
        /*003c*/ 	.word	0x00000000
        /*0040*/ 	.short	0x0000
        /*0042*/ 	.short	0x0000
        /*0044*/ 	.byte	0x00, 0xf5, 0x21, 0x00


	//----- nvinfo : EIATTR_SPARSE_MMA_MASK
	.align		4
.L_101:
        /*0048*/ 	.byte	0x03, 0x50
        /*004a*/ 	.short	0x0000


	//----- nvinfo : EIATTR_MAXREG_COUNT
	.align		4
        /*004c*/ 	.byte	0x03, 0x1b
        /*004e*/ 	.short	0x00ff


	//----- nvinfo : EIATTR_MERCURY_ISA_VERSION
	.align		4
        /*0050*/ 	.byte	0x03, 0x5f
        /*0052*/ 	.short	0x0101


	//----- nvinfo : EIATTR_VRC_CTA_INIT_COUNT
	.align		4
        /*0054*/ 	.byte	0x02, 0x4a
	.zero		1
	.zero		1


	//----- nvinfo : EIATTR_EXIT_INSTR_OFFSETS
	.align		4
        /*0058*/ 	.byte	0x04, 0x1c
        /*005a*/ 	.short	(.L_103 - .L_102)


	//   ....[0]....
.L_102:
        /*005c*/ 	.word	0x000000e0


	//   ....[1]....
        /*0060*/ 	.word	0x000005a0


	//----- nvinfo : EIATTR_CBANK_PARAM_SIZE
	.align		4
.L_103:
        /*0064*/ 	.byte	0x03, 0x19
        /*0066*/ 	.short	0x0018


	//----- nvinfo : EIATTR_PARAM_CBANK
	.align		4
        /*0068*/ 	.byte	0x04, 0x0a
        /*006a*/ 	.short	(.L_105 - .L_104)
	.align		4
.L_104:
        /*006c*/ 	.word	index@(.nv.constant0._Z19pack_columns_kernelILi6EEvPKtPjii)
        /*0070*/ 	.short	0x0380
        /*0072*/ 	.short	0x0018


	//----- nvinfo : EIATTR_SW_WAR
	.align		4
.L_105:
        /*0074*/ 	.byte	0x04, 0x36
        /*0076*/ 	.short	(.L_107 - .L_106)
.L_106:
        /*0078*/ 	.word	0x00000008
.L_107:


//--------------------- .nv.info._Z19pack_columns_kernelILi5EEvPKtPjii --------------------------
	.section	.nv.info._Z19pack_columns_kernelILi5EEvPKtPjii,"",@"SHT_CUDA_INFO"
	.sectionflags	@""
	.align	4


	//----- nvinfo : EIATTR_CUDA_API_VERSION
	.align		4
        /*0000*/ 	.byte	0x04, 0x37
        /*0002*/ 	.short	(.L_109 - .L_108)
.L_108:
        /*0004*/ 	.word	0x00000082


	//----- nvinfo : EIATTR_KPARAM_INFO
	.align		4
.L_109:
        /*0008*/ 	.byte	0x04, 0x17
        /*000a*/ 	.short	(.L_111 - .L_110)
.L_110:
        /*000c*/ 	.word	0x00000000
        /*0010*/ 	.short	0x0003
        /*0012*/ 	.short	0x0014
        /*0014*/ 	.byte	0x00, 0xf0, 0x11, 0x00


	//----- nvinfo : EIATTR_KPARAM_INFO
	.align		4
.L_111:
        /*0018*/ 	.byte	0x04, 0x17
        /*001a*/ 	.short	(.L_113 - .L_112)
.L_112:
        /*001c*/ 	.word	0x00000000
        /*0020*/ 	.short	0x0002
        /*0022*/ 	.short	0x0010
        /*0024*/ 	.byte	0x00, 0xf0, 0x11, 0x00


	//----- nvinfo : EIATTR_KPARAM_INFO
	.align		4
.L_113:
        /*0028*/ 	.byte	0x04, 0x17
        /*002a*/ 	.short	(.L_115 - .L_114)
.L_114:
        /*002c*/ 	.word	0x00000000
        /*0030*/ 	.short	0x0001
        /*0032*/ 	.short	0x0008
        /*0034*/ 	.byte	0x00, 0xf5, 0x21, 0x00


	//----- nvinfo : EIATTR_KPARAM_INFO
	.align		4
.L_115:
        /*0038*/ 	.byte	0x04, 0x17
        /*003a*/ 	.short	(.L_117 - .L_116)
.L_116:
        /*003c*/ 	.word	0x00000000
        /*0040*/ 	.short	0x0000
        /*0042*/ 	.short	0x0000
        /*0044*/ 	.byte	0x00, 0xf5, 0x21, 0x00


	//----- nvinfo : EIATTR_SPARSE_MMA_MASK
	.align		4
.L_117:
        /*0048*/ 	.byte	0x03, 0x50
        /*004a*/ 	.short	0x0000


	//----- nvinfo : EIATTR_MAXREG_COUNT
	.align		4
        /*004c*/ 	.byte	0x03, 0x1b
        /*004e*/ 	.short	0x00ff


	//----- nvinfo : EIATTR_MERCURY_ISA_VERSION
	.align		4
        /*0050*/ 	.byte	0x03, 0x5f
        /*0052*/ 	.short	0x0101


	//----- nvinfo : EIATTR_VRC_CTA_INIT_COUNT
	.align		4
        /*0054*/ 	.byte	0x02, 0x4a
	.zero		1
	.zero		1


	//----- nvinfo : EIATTR_EXIT_INSTR_OFFSETS
	.align		4
        /*0058*/ 	.byte	0x04, 0x1c
        /*005a*/ 	.short	(.L_119 - .L_118)


	//   ....[0]....
.L_118:
        /*005c*/ 	.word	0x000000e0


	//   ....[1]....
        /*0060*/ 	.word	0x00000a00


	//----- nvinfo : EIATTR_CBANK_PARAM_SIZE
	.align		4
.L_119:
        /*0064*/ 	.byte	0x03, 0x19
        /*0066*/ 	.short	0x0018


	//----- nvinfo : EIATTR_PARAM_CBANK
	.align		4
        /*0068*/ 	.byte	0x04, 0x0a
        /*006a*/ 	.short	(.L_121 - .L_120)
	.align		4
.L_120:
        /*006c*/ 	.word	index@(.nv.constant0._Z19pack_columns_kernelILi5EEvPKtPjii)
        /*0070*/ 	.short	0x0380
        /*0072*/ 	.short	0x0018


	//----- nvinfo : EIATTR_SW_WAR
	.align		4
.L_121:
        /*0074*/ 	.byte	0x04, 0x36
        /*0076*/ 	.short	(.L_123 - .L_122)
.L_122:
        /*0078*/ 	.word	0x00000008
.L_123:


//--------------------- .nv.info._Z19pack_columns_kernelILi4EEvPKtPjii --------------------------
	.section	.nv.info._Z19pack_columns_kernelILi4EEvPKtPjii,"",@"SHT_CUDA_INFO"
	.sectionflags	@""
	.align	4


	//----- nvinfo : EIATTR_CUDA_API_VERSION
	.align		4
        /*0000*/ 	.byte	0x04, 0x37
        /*0002*/ 	.short	(.L_125 - .L_124)
.L_124:
        /*0004*/ 	.word	0x00000082


	//----- nvinfo : EIATTR_KPARAM_INFO
	.align		4
.L_125:
        /*0008*/ 	.byte	0x04, 0x17
        /*000a*/ 	.short	(.L_127 - .L_126)
.L_126:
        /*000c*/ 	.word	0x00000000
        /*0010*/ 	.short	0x0003
        /*0012*/ 	.short	0x0014
        /*0014*/ 	.byte	0x00, 0xf0, 0x11, 0x00


	//----- nvinfo : EIATTR_KPARAM_INFO
	.align		4
.L_127:
        /*0018*/ 	.byte	0x04, 0x17
        /*001a*/ 	.short	(.L_129 - .L_128)
.L_128:
        /*001c*/ 	.word	0x00000000
        /*0020*/ 	.short	0x0002
        /*0022*/ 	.short	0x0010
        /*0024*/ 	.byte	0x00, 0xf0, 0x11, 0x00


	//----- nvinfo : EIATTR_KPARAM_INFO
	.align		4
.L_129:
        /*0028*/ 	.byte	0x04, 0x17
        /*002a*/ 	.short	(.L_131 - .L_130)
.L_130:
        /*002c*/ 	.word	0x00000000
        /*0030*/ 	.short	0x0001
        /*0032*/ 	.short	0x0008
        /*0034*/ 	.byte	0x00, 0xf5, 0x21, 0x00


	//----- nvinfo : EIATTR_KPARAM_INFO
	.align		4
.L_131:
        /*0038*/ 	.byte	0x04, 0x17
        /*003a*/ 	.short	(.L_133 - .L_132)
.L_132:
        /*003c*/ 	.word	0x00000000
        /*0040*/ 	.short	0x0000
        /*0042*/ 	.short	0x0000
        /*0044*/ 	.byte	0x00, 0xf5, 0x21, 0x00


	//----- nvinfo : EIATTR_SPARSE_MMA_MASK
	.align		4
.L_133:
        /*0048*/ 	.byte	0x03, 0x50
        /*004a*/ 	.short	0x0000


	//----- nvinfo : EIATTR_MAXREG_COUNT
	.align		4
        /*004c*/ 	.byte	0x03, 0x1b
        /*004e*/ 	.short	0x00ff


	//----- nvinfo : EIATTR_MERCURY_ISA_VERSION
	.align		4
        /*0050*/ 	.byte	0x03, 0x5f
        /*0052*/ 	.short	0x0101


	//----- nvinfo : EIATTR_VRC_CTA_INIT_COUNT
	.align		4
        /*0054*/ 	.byte	0x02, 0x4a
	.zero		1
	.zero		1


	//----- nvinfo : EIATTR_EXIT_INSTR_OFFSETS
	.align		4
        /*0058*/ 	.byte	0x04, 0x1c
        /*005a*/ 	.short	(.L_135 - .L_134)


	//   ....[0]....
.L_134:
        /*005c*/ 	.word	0x000000c0


	//   ....[1]....
        /*0060*/ 	.word	0x00000300


	//----- nvinfo : EIATTR_CBANK_PARAM_SIZE
	.align		4
.L_135:
        /*0064*/ 	.byte	0x03, 0x19
        /*0066*/ 	.short	0x0018


	//----- nvinfo : EIATTR_PARAM_CBANK
	.align		4
        /*0068*/ 	.byte	0x04, 0x0a
        /*006a*/ 	.short	(.L_137 - .L_136)
	.align		4
.L_136:
        /*006c*/ 	.word	index@(.nv.constant0._Z19pack_columns_kernelILi4EEvPKtPjii)
        /*0070*/ 	.short	0x0380
        /*0072*/ 	.short	0x0018


	//----- nvinfo : EIATTR_SW_WAR
	.align		4
.L_137:
        /*0074*/ 	.byte	0x04, 0x36
        /*0076*/ 	.short	(.L_139 - .L_138)
.L_138:
        /*0078*/ 	.word	0x00000008
.L_139:


//--------------------- .nv.info._Z19pack_columns_kernelILi3EEvPKtPjii --------------------------
	.section	.nv.info._Z19pack_columns_kernelILi3EEvPKtPjii,"",@"SHT_CUDA_INFO"
	.sectionflags	@""
	.align	4


	//----- nvinfo : EIATTR_CUDA_API_VERSION
	.align		4
        /*0000*/ 	.byte	0x04, 0x37
        /*0002*/ 	.short	(.L_141 - .L_140)
.L_140:
        /*0004*/ 	.word	0x00000082


	//----- nvinfo : EIATTR_KPARAM_INFO
	.align		4
.L_141:
        /*0008*/ 	.byte	0x04, 0x17
        /*000a*/ 	.short	(.L_143 - .L_142)
.L_142:
        /*000c*/ 	.word	0x00000000
        /*0010*/ 	.short	0x0003
        /*0012*/ 	.short	0x0014
        /*0014*/ 	.byte	0x00, 0xf0, 0x11, 0x00


	//----- nvinfo : EIATTR_KPARAM_INFO
	.align		4
.L_143:
        /*0018*/ 	.byte	0x04, 0x17
        /*001a*/ 	.short	(.L_145 - .L_144)
.L_144:
        /*001c*/ 	.word	0x00000000
        /*0020*/ 	.short	0x0002
        /*0022*/ 	.short	0x0010
        /*0024*/ 	.byte	0x00, 0xf0, 0x11, 0x00


	//----- nvinfo : EIATTR_KPARAM_INFO
	.align		4
.L_145:
        /*0028*/ 	.byte	0x04, 0x17
        /*002a*/ 	.short	(.L_147 - .L_146)
.L_146:
        /*002c*/ 	.word	0x00000000
        /*0030*/ 	.short	0x0001
        /*0032*/ 	.short	0x0008
        /*0034*/ 	.byte	0x00, 0xf5, 0x21, 0x00


	//----- nvinfo : EIATTR_KPARAM_INFO
	.align		4
.L_147:
        /*0038*/ 	.byte	0x04, 0x17
        /*003a*/ 	.short	(.L_149 - .L_148)
.L_148:
        /*003c*/ 	.word	0x00000000
        /*0040*/ 	.short	0x0000
        /*0042*/ 	.short	0x0000
        /*0044*/ 	.byte	0x00, 0xf5, 0x21, 0x00


	//----- nvinfo : EIATTR_SPARSE_MMA_MASK
	.align		4
.L_149:
        /*0048*/ 	.byte	0x03, 0x50
        /*004a*/ 	.short	0x0000


	//----- nvinfo : EIATTR_MAXREG_COUNT
	.align		4
        /*004c*/ 	.byte	0x03, 0x1b
        /*004e*/ 	.short	0x00ff


	//----- nvinfo : EIATTR_MERCURY_ISA_VERSION
	.align		4
        /*0050*/ 	.byte	0x03, 0x5f
        /*0052*/ 	.short	0x0101


	//----- nvinfo : EIATTR_VRC_CTA_INIT_COUNT
	.align		4
        /*0054*/ 	.byte	0x02, 0x4a
	.zero		1
	.zero		1


	//----- nvinfo : EIATTR_EXIT_INSTR_OFFSETS
	.align		4
        /*0058*/ 	.byte	0x04, 0x1c
        /*005a*/ 	.short	(.L_151 - .L_150)


	//   ....[0]....
.L_150:
        /*005c*/ 	.word	0x000000e0


	//   ....[1]....
        /*0060*/ 	.word	0x00000990


	//----- nvinfo : EIATTR_CBANK_PARAM_SIZE
	.align		4
.L_151:
        /*0064*/ 	.byte	0x03, 0x19
        /*0066*/ 	.short	0x0018


	//----- nvinfo : EIATTR_PARAM_CBANK
	.align		4
        /*0068*/ 	.byte	0x04, 0x0a
        /*006a*/ 	.short	(.L_153 - .L_152)
	.align		4
.L_152:
        /*006c*/ 	.word	index@(.nv.constant0._Z19pack_columns_kernelILi3EEvPKtPjii)
        /*0070*/ 	.short	0x0380
        /*0072*/ 	.short	0x0018


	//----- nvinfo : EIATTR_SW_WAR
	.align		4
.L_153:
        /*0074*/ 	.byte	0x04, 0x36
        /*0076*/ 	.short	(.L_155 - .L_154)
.L_154:
        /*0078*/ 	.word	0x00000008
.L_155:


//--------------------- .nv.info._Z19pack_columns_kernelILi2EEvPKtPjii --------------------------
	.section	.nv.info._Z19pack_columns_kernelILi2EEvPKtPjii,"",@"SHT_CUDA_INFO"
	.sectionflags	@""
	.align	4


	//----- nvinfo : EIATTR_CUDA_API_VERSION
	.align		4
        /*0000*/ 	.byte	0x04, 0x37
        /*0002*/ 	.short	(.L_157 - .L_156)
.L_156:
        /*0004*/ 	.word	0x00000082


	//----- nvinfo : EIATTR_KPARAM_INFO
	.align		4
.L_157:
        /*0008*/ 	.byte	0x04, 0x17
        /*000a*/ 	.short	(.L_159 - .L_158)
.L_158:
        /*000c*/ 	.word	0x00000000
        /*0010*/ 	.short	0x0003
        /*0012*/ 	.short	0x0014
        /*0014*/ 	.byte	0x00, 0xf0, 0x11, 0x00


	//----- nvinfo : EIATTR_KPARAM_INFO
	.align		4
.L_159:
        /*0018*/ 	.byte	0x04, 0x17
        /*001a*/ 	.short	(.L_161 - .L_160)
.L_160:
        /*001c*/ 	.word	0x00000000
        /*0020*/ 	.short	0x0002
        /*0022*/ 	.short	0x0010
        /*0024*/ 	.byte	0x00, 0xf0, 0x11, 0x00


	//----- nvinfo : EIATTR_KPARAM_INFO
	.align		4
.L_161:
        /*0028*/ 	.byte	0x04, 0x17
        /*002a*/ 	.short	(.L_163 - .L_162)
.L_162:
        /*002c*/ 	.word	0x00000000
        /*0030*/ 	.short	0x0001
        /*0032*/ 	.short	0x0008
        /*0034*/ 	.byte	0x00, 0xf5, 0x21, 0x00


	//----- nvinfo : EIATTR_KPARAM_INFO
	.align		4
.L_163:
        /*0038*/ 	.byte	0x04, 0x17
        /*003a*/ 	.short	(.L_165 - .L_164)
.L_164:
        /*003c*/ 	.word	0x00000000
        /*0040*/ 	.short	0x0000
        /*0042*/ 	.short	0x0000
        /*0044*/ 	.byte	0x00, 0xf5, 0x21, 0x00


	//----- nvinfo : EIATTR_SPARSE_MMA_MASK
	.align		4
.L_165:
        /*0048*/ 	.byte	0x03, 0x50
        /*004a*/ 	.short	0x0000


	//----- nvinfo : EIATTR_MAXREG_COUNT
	.align		4
        /*004c*/ 	.byte	0x03, 0x1b
        /*004e*/ 	.short	0x00ff


	//----- nvinfo : EIATTR_MERCURY_ISA_VERSION
	.align		4
        /*0050*/ 	.byte	0x03, 0x5f
        /*0052*/ 	.short	0x0101


	//----- nvinfo : EIATTR_VRC_CTA_INIT_COUNT
	.align		4
        /*0054*/ 	.byte	0x02, 0x4a
	.zero		1
	.zero		1


	//----- nvinfo : EIATTR_EXIT_INSTR_OFFSETS
	.align		4
        /*0058*/ 	.byte	0x04, 0x1c
        /*005a*/ 	.short	(.L_167 - .L_166)


	//   ....[0]....
.L_166:
        /*005c*/ 	.word	0x000000c0


	//   ....[1]....
        /*0060*/ 	.word	0x000004c0


	//----- nvinfo : EIATTR_CBANK_PARAM_SIZE
	.align		4
.L_167:
        /*0064*/ 	.byte	0x03, 0x19
        /*0066*/ 	.short	0x0018


	//----- nvinfo : EIATTR_PARAM_CBANK
	.align		4
        /*0068*/ 	.byte	0x04, 0x0a
        /*006a*/ 	.short	(.L_169 - .L_168)
	.align		4
.L_168:
        /*006c*/ 	.word	index@(.nv.constant0._Z19pack_columns_kernelILi2EEvPKtPjii)
        /*0070*/ 	.short	0x0380
        /*0072*/ 	.short	0x0018


	//----- nvinfo : EIATTR_SW_WAR
	.align		4
.L_169:
        /*0074*/ 	.byte	0x04, 0x36
        /*0076*/ 	.short	(.L_171 - .L_170)
.L_170:
        /*0078*/ 	.word	0x00000008
.L_171:


//--------------------- .nv.info._Z18pack_rows_6_kernelPKtPjii --------------------------
	.section	.nv.info._Z18pack_rows_6_kernelPKtPjii,"",@"SHT_CUDA_INFO"
	.sectionflags	@""
	.align	4


	//----- nvinfo : EIATTR_CUDA_API_VERSION
	.align		4
        /*0000*/ 	.byte	0x04, 0x37
        /*0002*/ 	.short	(.L_173 - .L_172)
.L_172:
        /*0004*/ 	.word	0x00000082


	//----- nvinfo : EIATTR_KPARAM_INFO
	.align		4
.L_173:
        /*0008*/ 	.byte	0x04, 0x17
        /*000a*/ 	.short	(.L_175 - .L_174)
.L_174:
        /*000c*/ 	.word	0x00000000
        /*0010*/ 	.short	0x0003
        /*0012*/ 	.short	0x0014
        /*0014*/ 	.byte	0x00, 0xf0, 0x11, 0x00


	//----- nvinfo : EIATTR_KPARAM_INFO
	.align		4
.L_175:
        /*0018*/ 	.byte	0x04, 0x17
        /*001a*/ 	.short	(.L_177 - .L_176)
.L_176:
        /*001c*/ 	.word	0x00000000
        /*0020*/ 	.short	0x0002
        /*0022*/ 	.short	0x0010
        /*0024*/ 	.byte	0x00, 0xf0, 0x11, 0x00


	//----- nvinfo : EIATTR_KPARAM_INFO
	.align		4
.L_177:
        /*0028*/ 	.byte	0x04, 0x17
        /*002a*/ 	.short	(.L_179 - .L_178)
.L_178:
        /*002c*/ 	.word	0x00000000
        /*0030*/ 	.short	0x0001
        /*0032*/ 	.short	0x0008
        /*0034*/ 	.byte	0x00, 0xf5, 0x21, 0x00


	//----- nvinfo : EIATTR_KPARAM_INFO
	.align		4
.L_179:
        /*0038*/ 	.byte	0x04, 0x17
        /*003a*/ 	.short	(.L_181 - .L_180)
.L_180:
        /*003c*/ 	.word	0x00000000
        /*0040*/ 	.short	0x0000
        /*0042*/ 	.short	0x0000
        /*0044*/ 	.byte	0x00, 0xf5, 0x21, 0x00


	//----- nvinfo : EIATTR_SPARSE_MMA_MASK
	.align		4
.L_181:
        /*0048*/ 	.byte	0x03, 0x50
        /*004a*/ 	.short	0x0000


	//----- nvinfo : EIATTR_MAXREG_COUNT
	.align		4
        /*004c*/ 	.byte	0x03, 0x1b
        /*004e*/ 	.short	0x00ff


	//----- nvinfo : EIATTR_MERCURY_ISA_VERSION
	.align		4
        /*0050*/ 	.byte	0x03, 0x5f
        /*0052*/ 	.short	0x0101


	//----- nvinfo : EIATTR_VRC_CTA_INIT_COUNT
	.align		4
        /*0054*/ 	.byte	0x02, 0x4a
	.zero		1
	.zero		1


	//----- nvinfo : EIATTR_EXIT_INSTR_OFFSETS
	.align		4
        /*0058*/ 	.byte	0x04, 0x1c
        /*005a*/ 	.short	(.L_183 - .L_182)


	//   ....[0]....
.L_182:
        /*005c*/ 	.word	0x000000c0


	//   ....[1]....
        /*0060*/ 	.word	0x00000350


	//----- nvinfo : EIATTR_CBANK_PARAM_SIZE
	.align		4
.L_183:
        /*0064*/ 	.byte	0x03, 0x19
        /*0066*/ 	.short	0x0018


	//----- nvinfo : EIATTR_PARAM_CBANK
	.align		4
        /*0068*/ 	.byte	0x04, 0x0a
        /*006a*/ 	.short	(.L_185 - .L_184)
	.align		4
.L_184:
        /*006c*/ 	.word	index@(.nv.constant0._Z18pack_rows_6_kernelPKtPjii)
        /*0070*/ 	.short	0x0380
        /*0072*/ 	.short	0x0018


	//----- nvinfo : EIATTR_SW_WAR
	.align		4
.L_185:
        /*0074*/ 	.byte	0x04, 0x36
        /*0076*/ 	.short	(.L_187 - .L_186)
.L_186:
        /*0078*/ 	.word	0x00000008
.L_187:


//--------------------- .nv.info._Z18pack_rows_4_kernelPKtPjii --------------------------
	.section	.nv.info._Z18pack_rows_4_kernelPKtPjii,"",@"SHT_CUDA_INFO"
	.sectionflags	@""
	.align	4


	//----- nvinfo : EIATTR_CUDA_API_VERSION
	.align		4
        /*0000*/ 	.byte	0x04, 0x37
        /*0002*/ 	.short	(.L_189 - .L_188)
.L_188:
        /*0004*/ 	.word	0x00000082


	//----- nvinfo : EIATTR_KPARAM_INFO
	.align		4
.L_189:
        /*0008*/ 	.byte	0x04, 0x17
        /*000a*/ 	.short	(.L_191 - .L_190)
.L_190:
        /*000c*/ 	.word	0x00000000
        /*0010*/ 	.short	0x0003
        /*0012*/ 	.short	0x0014
        /*0014*/ 	.byte	0x00, 0xf0, 0x11, 0x00


	//----- nvinfo : EIATTR_KPARAM_INFO
	.align		4
.L_191:
        /*0018*/ 	.byte	0x04, 0x17
        /*001a*/ 	.short	(.L_193 - .L_192)
.L_192:
        /*001c*/ 	.word	0x00000000
        /*0020*/ 	.short	0x0002
        /*0022*/ 	.short	0x0010
        /*0024*/ 	.byte	0x00, 0xf0, 0x11, 0x00


	//----- nvinfo : EIATTR_KPARAM_INFO
	.align		4
.L_193:
        /*0028*/ 	.byte	0x04, 0x17
        /*002a*/ 	.short	(.L_195 - .L_194)
.L_194:
        /*002c*/ 	.word	0x00000000
        /*0030*/ 	.short	0x0001
        /*0032*/ 	.short	0x0008
        /*0034*/ 	.byte	0x00, 0xf5, 0x21, 0x00


	//----- nvinfo : EIATTR_KPARAM_INFO
	.align		4
.L_195:
        /*0038*/ 	.byte	0x04, 0x17
        /*003a*/ 	.short	(.L_197 - .L_196)
.L_196:
        /*003c*/ 	.word	0x00000000
        /*0040*/ 	.short	0x0000
        /*0042*/ 	.short	0x0000
        /*0044*/ 	.byte	0x00, 0xf5, 0x21, 0x00


	//----- nvinfo : EIATTR_SPARSE_MMA_MASK
	.align		4
.L_197:
        /*0048*/ 	.byte	0x03, 0x50
        /*004a*/ 	.short	0x0000


	//----- nvinfo : EIATTR_MAXREG_COUNT
	.align		4
        /*004c*/ 	.byte	0x03, 0x1b
        /*004e*/ 	.short	0x00ff


	//----- nvinfo : EIATTR_MERCURY_ISA_VERSION
	.align		4
        /*0050*/ 	.byte	0x03, 0x5f
        /*0052*/ 	.short	0x0101


	//----- nvinfo : EIATTR_VRC_CTA_INIT_COUNT
	.align		4
        /*0054*/ 	.byte	0x02, 0x4a
	.zero		1
	.zero		1


	//----- nvinfo : EIATTR_EXIT_INSTR_OFFSETS
	.align		4
        /*0058*/ 	.byte	0x04, 0x1c
        /*005a*/ 	.short	(.L_199 - .L_198)


	//   ....[0]....
.L_198:
        /*005c*/ 	.word	0x000000c0


	//   ....[1]....
        /*0060*/ 	.word	0x00000350


	//----- nvinfo : EIATTR_CBANK_PARAM_SIZE
	.align		4
.L_199:
        /*0064*/ 	.byte	0x03, 0x19
        /*0066*/ 	.short	0x0018


	//----- nvinfo : EIATTR_PARAM_CBANK
	.align		4
        /*0068*/ 	.byte	0x04, 0x0a
        /*006a*/ 	.short	(.L_201 - .L_200)
	.align		4
.L_200:
        /*006c*/ 	.word	index@(.nv.constant0._Z18pack_rows_4_kernelPKtPjii)
        /*0070*/ 	.short	0x0380
        /*0072*/ 	.short	0x0018


	//----- nvinfo : EIATTR_SW_WAR
	.align		4
.L_201:
        /*0074*/ 	.byte	0x04, 0x36
        /*0076*/ 	.short	(.L_203 - .L_202)
.L_202:
        /*0078*/ 	.word	0x00000008
.L_203:


//--------------------- .nv.callgraph             --------------------------
	.section	.nv.callgraph,"",@"SHT_CUDA_CALLGRAPH"
	.align	4
	.sectionentsize	8
	.align		4
        /*0000*/ 	.word	0x00000000
	.align		4
        /*0004*/ 	.word	0xffffffff
	.align		4
        /*0008*/ 	.word	0x00000000
	.align		4
        /*000c*/ 	.word	0xfffffffe
	.align		4
        /*0010*/ 	.word	0x00000000
	.align		4
        /*0014*/ 	.word	0xfffffffd
	.align		4
        /*0018*/ 	.word	0x00000000
	.align		4
        /*001c*/ 	.word	0xfffffffc


//--------------------- .nv.constant4             --------------------------
	.section	.nv.constant4,"a",@progbits
	.align	8
	.align		8
.nv.constant4:
        /*0000*/ 	.dword	_ZN45_INTERNAL_1fa38335_14_pack_tensor_cu_cf58b8634cuda3std3__45__cpo5beginE
	.align		8
        /*0008*/ 	.dword	_ZN45_INTERNAL_1fa38335_14_pack_tensor_cu_cf58b8634cuda3std3__45__cpo3endE
	.align		8
        /*0010*/ 	.dword	_ZN45_INTERNAL_1fa38335_14_pack_tensor_cu_cf58b8634cuda3std3__45__cpo6cbeginE
	.align		8
        /*0018*/ 	.dword	_ZN45_INTERNAL_1fa38335_14_pack_tensor_cu_cf58b8634cuda3std3__45__cpo4cendE
	.align		8
        /*0020*/ 	.dword	_ZN45_INTERNAL_1fa38335_14_pack_tensor_cu_cf58b8634cuda3std3__45__cpo6rbeginE
	.align		8
        /*0028*/ 	.dword	_ZN45_INTERNAL_1fa38335_14_pack_tensor_cu_cf58b8634cuda3std3__45__cpo4rendE
	.align		8
        /*0030*/ 	.dword	_ZN45_INTERNAL_1fa38335_14_pack_tensor_cu_cf58b8634cuda3std3__45__cpo7crbeginE
	.align		8
        /*0038*/ 	.dword	_ZN45_INTERNAL_1fa38335_14_pack_tensor_cu_cf58b8634cuda3std3__45__cpo5crendE
	.align		8
        /*0040*/ 	.dword	_ZN45_INTERNAL_1fa38335_14_pack_tensor_cu_cf58b8634cuda3std3__447_GLOBAL__N__1fa38335_14_pack_tensor_cu_cf58b8636ignoreE
	.align		8
        /*0048*/ 	.dword	_ZN45_INTERNAL_1fa38335_14_pack_tensor_cu_cf58b8634cuda3std3__419piecewise_constructE
	.align		8
        /*0050*/ 	.dword	_ZN45_INTERNAL_1fa38335_14_pack_tensor_cu_cf58b8634cuda3std3__48in_placeE
	.align		8
        /*0058*/ 	.dword	_ZN45_INTERNAL_1fa38335_14_pack_tensor_cu_cf58b8634cuda3std3__420unreachable_sentinelE
	.align		8
        /*0060*/ 	.dword	_ZN45_INTERNAL_1fa38335_14_pack_tensor_cu_cf58b8634cuda3std6ranges3__45__cpo4swapE
	.align		8
        /*0068*/ 	.dword	_ZN45_INTERNAL_1fa38335_14_pack_tensor_cu_cf58b8634cuda3std6ranges3__45__cpo9iter_moveE
	.align		8
        /*0070*/ 	.dword	_ZN45_INTERNAL_1fa38335_14_pack_tensor_cu_cf58b8634cuda3std6ranges3__45__cpo5beginE
	.align		8
        /*0078*/ 	.dword	_ZN45_INTERNAL_1fa38335_14_pack_tensor_cu_cf58b8634cuda3std6ranges3__45__cpo3endE
	.align		8
        /*0080*/ 	.dword	_ZN45_INTERNAL_1fa38335_14_pack_tensor_cu_cf58b8634cuda3std6ranges3__45__cpo6cbeginE
	.align		8
        /*0088*/ 	.dword	_ZN45_INTERNAL_1fa38335_14_pack_tensor_cu_cf58b8634cuda3std6ranges3__45__cpo4cendE
	.align		8
        /*0090*/ 	.dword	_ZN45_INTERNAL_1fa38335_14_pack_tensor_cu_cf58b8634cuda3std6ranges3__45__cpo7advanceE
	.align		8
        /*0098*/ 	.dword	_ZN45_INTERNAL_1fa38335_14_pack_tensor_cu_cf58b8634cuda3std6ranges3__45__cpo9iter_swapE
	.align		8
        /*00a0*/ 	.dword	_ZN45_INTERNAL_1fa38335_14_pack_tensor_cu_cf58b8634cuda3std6ranges3__45__cpo4nextE
	.align		8
        /*00a8*/ 	.dword	_ZN45_INTERNAL_1fa38335_14_pack_tensor_cu_cf58b8634cuda3std6ranges3__45__cpo4prevE
	.align		8
        /*00b0*/ 	.dword	_ZN45_INTERNAL_1fa38335_14_pack_tensor_cu_cf58b8634cuda3std6ranges3__45__cpo4dataE
	.align		8
        /*00b8*/ 	.dword	_ZN45_INTERNAL_1fa38335_14_pack_tensor_cu_cf58b8634cuda3std6ranges3__45__cpo5cdataE
	.align		8
        /*00c0*/ 	.dword	_ZN45_INTERNAL_1fa38335_14_pack_tensor_cu_cf58b8634cuda3std6ranges3__45__cpo4sizeE
	.align		8
        /*00c8*/ 	.dword	_ZN45_INTERNAL_1fa38335_14_pack_tensor_cu_cf58b8634cuda3std6ranges3__45__cpo5ssizeE
	.align		8
        /*00d0*/ 	.dword	_ZN45_INTERNAL_1fa38335_14_pack_tensor_cu_cf58b8634cuda3std6ranges3__45__cpo8distanceE
	.align		8
        /*00d8*/ 	.dword	_ZN45_INTERNAL_1fa38335_14_pack_tensor_cu_cf58b8636thrust24THRUST_300001_SM_1000_NS6system6detail10sequential3seqE


//--------------------- .text._Z19pack_columns_kernelILi8EEvPKtPjii --------------------------
	.section	.text._Z19pack_columns_kernelILi8EEvPKtPjii,"ax",@progbits
	.align	128
        .global         _Z19pack_columns_kernelILi8EEvPKtPjii
        .type           _Z19pack_columns_kernelILi8EEvPKtPjii,@function
        .size           _Z19pack_columns_kernelILi8EEvPKtPjii,(.L_x_8 - _Z19pack_columns_kernelILi8EEvPKtPjii)
        .other          _Z19pack_columns_kernelILi8EEvPKtPjii,@"STO_CUDA_ENTRY STV_DEFAULT"
_Z19pack_columns_kernelILi8EEvPKtPjii:
.text._Z19pack_columns_kernelILi8EEvPKtPjii:
[----:B------:R-:W-:Y:S01]  /*0000*/  LDC R1, c[0x0][0x37c] ;  /* 0x0000df00ff017b82 */ /* 0x000fe20000000800 */
[----:B------:R-:W0:Y:S07]  /*0010*/  S2R R5, SR_TID.X ;  /* 0x0000000000057919 */ /* 0x000e2e0000002100 */
[----:B------:R-:W0:Y:S01]  /*0020*/  S2UR UR4, SR_CTAID.X ;  /* 0x00000000000479c3 */ /* 0x000e220000002500 */
[----:B------:R-:W1:Y:S07]  /*0030*/  S2R R7, SR_TID.Y ;  /* 0x0000000000077919 */ /* 0x000e6e0000002200 */
[----:B------:R-:W0:Y:S08]  /*0040*/  LDC R0, c[0x0][0x360] ;  /* 0x0000d800ff007b82 */ /* 0x000e300000000800 */
[----:B------:R-:W1:Y:S08]  /*0050*/  S2UR UR5, SR_CTAID.Y ;  /* 0x00000000000579c3 */ /* 0x000e700000002600 */
[----:B------:R-:W1:Y:S08]  /*0060*/  LDC R6, c[0x0][0x364] ;  /* 0x0000d900ff067b82 */ /* 0x000e700000000800 */
[----:B------:R-:W2:Y:S01]  /*0070*/  LDC.64 R2, c[0x0][0x390] ;  /* 0x0000e400ff027b82 */ /* 0x000ea20000000a00 */
[----:B0-----:R-:W-:-:S02]  /*0080*/  IMAD R0, R0, UR4, R5 ;  /* 0x0000000400007c24 */ /* 0x001fc4000f8e0205 */
[----:B-1----:R-:W-:-:S03]  /*0090*/  IMAD R6, R6, UR5, R7 ;  /* 0x0000000506067c24 */ /* 0x002fc6000f8e0207 */
[----:B--2---:R-:W-:-:S04]  /*00a0*/  ISETP.GE.AND P0, PT, R0, R3, PT ;  /* 0x000000030000720c */ /* 0x004fc80003f06270 */
[----:B------:R-:W-:-:S13]  /*00b0*/  ISETP.GE.OR P0, PT, R6, R2, P0 ;  /* 0x000000020600720c */ /* 0x000fda0000706670 */
[----:B------:R-:W-:Y:S05]  /*00c0*/  @P0 EXIT ;  /* 0x000000000000094d */ /* 0x000fea0003800000 */
[----:B------:R-:W0:Y:S01]  /*00d0*/  LDC.64 R4, c[0x0][0x380] ;  /* 0x0000e000ff047b82 */ /* 0x000e220000000a00 */
[----:B------:R-:W-:Y:S01]  /*00e0*/  IMAD R13, R6, R3, RZ ;  /* 0x00000003060d7224 */ /* 0x000fe200078e02ff */
[----:B------:R-:W1:Y:S04]  /*00f0*/  LDCU.64 UR4, c[0x0][0x358] ;  /* 0x00006b00ff0477ac */ /* 0x000e680008000a00 */
[----:B------:R-:W-:Y:S02]  /*0100*/  LEA R7, R13, R0, 0x2 ;  /* 0x000000000d077211 */ /* 0x000fe400078e10ff */
[----:B------:R-:W2:Y:S03]  /*0110*/  LDC.64 R10, c[0x0][0x388] ;  /* 0x0000e200ff0a7b82 */ /* 0x000ea60000000a00 */
[----:B0-----:R-:W-:-:S04]  /*0120*/  IMAD.WIDE R4, R7, 0x2, R4 ;  /* 0x0000000207047825 */ /* 0x001fc800078e0204 */
[C---:B------:R-:W-:Y:S02]  /*0130*/  IMAD.WIDE R6, R3.reuse, 0x2, R4 ;  /* 0x0000000203067825 */ /* 0x040fe400078e0204 */
[----:B-1----:R-:W3:Y:S02]  /*0140*/  LDG.E.U16.CONSTANT R4, desc[UR4][R4.64] ;  /* 0x0000000404047981 */ /* 0x002ee4000c1e9500 */
[C---:B------:R-:W-:Y:S02]  /*0150*/  IMAD.WIDE R8, R3.reuse, 0x2, R6 ;  /* 0x0000000203087825 */ /* 0x040fe400078e0206 */
[----:B------:R-:W4:Y:S02]  /*0160*/  LDG.E.U16.CONSTANT R6, desc[UR4][R6.64] ;  /* 0x0000000406067981 */ /* 0x000f24000c1e9500 */
[----:B------:R-:W-:Y:S02]  /*0170*/  IMAD.WIDE R2, R3, 0x2, R8 ;  /* 0x0000000203027825 */ /* 0x000fe400078e0208 */
[----:B------:R-:W5:Y:S04]  /*0180*/  LDG.E.U16.CONSTANT R12, desc[UR4][R8.64] ;  /* 0x00000004080c7981 */ /* 0x000f68000c1e9500 */
[----:B------:R-:W2:Y:S01]  /*0190*/  LDG.E.U16.CONSTANT R2, desc[UR4][R2.64] ;  /* 0x0000000402027981 */ /* 0x000ea2000c1e9500 */
[----:B------:R-:W-:-:S02]  /*01a0*/  IADD3 R17, PT, PT, R0, R13, RZ ;  /* 0x0000000d00117210 */ /* 0x000fc40007ffe0ff */
[----:B----4-:R-:W-:Y:S02]  /*01b0*/  SHF.L.U32 R15, R6, 0x8, RZ ;  /* 0x00000008060f7819 */ /* 0x010fe400000006ff */
[----:B-----5:R-:W-:-:S04]  /*01c0*/  SHF.L.U32 R12, R12, 0x10, RZ ;  /* 0x000000100c0c7819 */ /* 0x020fc800000006ff */
[----:B---3--:R-:W-:Y:S02]  /*01d0*/  LOP3.LUT R12, R12, R15, R4, 0xfe, !PT ;  /* 0x0000000f0c0c7212 */ /* 0x008fe400078efe04 */
[----:B--2---:R-:W-:Y:S01]  /*01e0*/  SHF.L.U32 R13, R2, 0x18, RZ ;  /* 0x00000018020d7819 */ /* 0x004fe200000006ff */
[----:B------:R-:W-:-:S03]  /*01f0*/  IMAD.WIDE R6, R17, 0x4, R10 ;  /* 0x0000000411067825 */ /* 0x000fc600078e020a */
[----:B------:R-:W-:-:S05]  /*0200*/  LOP3.LUT R13, R13, R12, RZ, 0xfc, !PT ;  /* 0x0000000c0d0d7212 */ /* 0x000fca00078efcff */
[----:B------:R-:W-:Y:S01]  /*0210*/  STG.E desc[UR4][R6.64], R13 ;  /* 0x0000000d06007986 */ /* 0x000fe2000c101904 */
[----:B------:R-:W-:Y:S05]  /*0220*/  EXIT ;  /* 0x000000000000794d */ /* 0x000fea0003800000 */
.L_x_0:
[----:B------:R-:W-:-:S00]  /*0230*/  BRA `(.L_x_0) ;  /* 0xfffffffc00fc7947 */ /* 0x000fc0000383ffff */
[----:B------:R-:W-:-:S00]  /*0240*/  NOP ;  /* 0x0000000000007918 */ /* 0x000fc00000000000 */
        /* <DEDUP_REMOVED lines=11> */
.L_x_8:


//--------------------- .text._Z19pack_columns_kernelILi6EEvPKtPjii --------------------------
	.section	.text._Z19pack_columns_kernelILi6EEvPKtPjii,"ax",@progbits
	.align	128
        .global         _Z19pack_columns_kernelILi6EEvPKtPjii
        .type           _Z19pack_columns_kernelILi6EEvPKtPjii,@function
        .size           _Z19pack_columns_kernelILi6EEvPKtPjii,(.L_x_9 - _Z19pack_columns_kernelILi6EEvPKtPjii)
        .other          _Z19pack_columns_kernelILi6EEvPKtPjii,@"STO_CUDA_ENTRY STV_DEFAULT"
_Z19pack_columns_kernelILi6EEvPKtPjii:
.text._Z19pack_columns_kernelILi6EEvPKtPjii:
        /* <DEDUP_REMOVED lines=9> */
[----:B-1----:R-:W-:-:S04]  /*0090*/  IMAD R25, R25, UR5, R0 ;  /* 0x0000000519197c24 */ /* 0x002fc8000f8e0200 */
[----:B------:R-:W-:Y:S01]  /*00a0*/  IMAD R0, R25, -0x55555555, RZ ;  /* 0xaaaaaaab19007824 */ /* 0x000fe200078e02ff */
[----:B--2---:R-:W-:-:S04]  /*00b0*/  ISETP.GE.AND P0, PT, R24, R3, PT ;  /* 0x000000031800720c */ /* 0x004fc80003f06270 */
[----:B------:R-:W-:-:S04]  /*00c0*/  ISETP.GE.OR P0, PT, R25, R2, P0 ;  /* 0x000000021900720c */ /* 0x000fc80000706670 */
[----:B------:R-:W-:-:S13]  /*00d0*/  ISETP.GT.U32.OR P0, PT, R0, 0x55555555, P0 ;  /* 0x555555550000780c */ /* 0x000fda0000704470 */
[----:B------:R-:W-:Y:S05]  /*00e0*/  @P0 EXIT ;  /* 0x000000000000094d */ /* 0x000fea0003800000 */
[----:B------:R-:W0:Y:S01]  /*00f0*/  LDC.64 R4, c[0x0][0x380] ;  /* 0x0000e000ff047b82 */ /* 0x000e220000000a00 */
[----:B------:R-:W-:Y:S01]  /*0100*/  SHF.L.U32 R0, R25, 0x5, RZ ;  /* 0x0000000519007819 */ /* 0x000fe200000006ff */
[----:B------:R-:W1:Y:S04]  /*0110*/  LDCU.64 UR4, c[0x0][0x358] ;  /* 0x00006b00ff0477ac */ /* 0x000e680008000a00 */
[----:B------:R-:W-:-:S04]  /*0120*/  IMAD.HI.U32 R0, R0, 0x2aaaaaab, RZ ;  /* 0x2aaaaaab00007827 */ /* 0x000fc800078e00ff */
[----:B------:R-:W-:-:S04]  /*0130*/  IMAD R7, R0, R3, R24 ;  /* 0x0000000300077224 */ /* 0x000fc800078e0218 */
[----:B0-----:R-:W-:-:S04]  /*0140*/  IMAD.WIDE R4, R7, 0x2, R4 ;  /* 0x0000000207047825 */ /* 0x001fc800078e0204 */
[----:B------:R-:W-:-:S04]  /*0150*/  IMAD.WIDE R18, R3, 0x2, R4 ;  /* 0x0000000203127825 */ /* 0x000fc800078e0204 */
[C---:B------:R-:W-:Y:S02]  /*0160*/  IMAD.WIDE R20, R3.reuse, 0x2, R18 ;  /* 0x0000000203147825 */ /* 0x040fe400078e0212 */
[----:B-1----:R-:W2:Y:S02]  /*0170*/  LDG.E.U16.CONSTANT R18, desc[UR4][R18.64] ;  /* 0x0000000412127981 */ /* 0x002ea4000c1e9500 */
[C---:B------:R-:W-:Y:S02]  /*0180*/  IMAD.WIDE R14, R3.reuse, 0x2, R20 ;  /* 0x00000002030e7825 */ /* 0x040fe400078e0214 */
[----:B------:R-:W3:Y:S02]  /*0190*/  LDG.E.U16.CONSTANT R20, desc[UR4][R20.64] ;  /* 0x0000000414147981 */ /* 0x000ee4000c1e9500 */
[C---:B------:R-:W-:Y:S02]  /*01a0*/  IMAD.WIDE R26, R3.reuse, 0x2, R14 ;  /* 0x00000002031a7825 */ /* 0x040fe400078e020e */
[----:B------:R0:W4:Y:S02]  /*01b0*/  LDG.E.U16.CONSTANT R2, desc[UR4][R14.64] ;  /* 0x000000040e027981 */ /* 0x000124000c1e9500 */
[----:B------:R-:W-:-:S02]  /*01c0*/  IMAD.WIDE R28, R3, 0x2, R26 ;  /* 0x00000002031c7825 */ /* 0x000fc400078e021a */
[----:B------:R-:W5:Y:S02]  /*01d0*/  LDG.E.U16.CONSTANT R26, desc[UR4][R26.64] ;  /* 0x000000041a1a7981 */ /* 0x000f64000c1e9500 */
[C---:B------:R-:W-:Y:S02]  /*01e0*/  IMAD.WIDE R16, R3.reuse, 0x2, R28 ;  /* 0x0000000203107825 */ /* 0x040fe400078e021c */
[----:B------:R1:W3:Y:S02]  /*01f0*/  LDG.E.U16.CONSTANT R0, desc[UR4][R28.64] ;  /* 0x000000041c007981 */ /* 0x0002e4000c1e9500 */
[C---:B------:R-:W-:Y:S02]  /*0200*/  IMAD.WIDE R6, R3.reuse, 0x2, R16 ;  /* 0x0000000203067825 */ /* 0x040fe400078e0210 */
[----:B------:R-:W3:Y:S02]  /*0210*/  LDG.E.U16.CONSTANT R16, desc[UR4][R16.64] ;  /* 0x0000000410107981 */ /* 0x000ee4000c1e9500 */
[----:B------:R-:W-:-:S02]  /*0220*/  IMAD.WIDE R8, R3, 0x2, R6 ;  /* 0x0000000203087825 */ /* 0x000fc400078e0206 */
[----:B------:R-:W3:Y:S02]  /*0230*/  LDG.E.U16.CONSTANT R6, desc[UR4][R6.64] ;  /* 0x0000000406067981 */ /* 0x000ee4000c1e9500 */
[----:B------:R-:W-:-:S04]  /*0240*/  IMAD.WIDE R10, R3, 0x2, R8 ;  /* 0x00000002030a7825 */ /* 0x000fc800078e0208 */
[C---:B------:R-:W-:Y:S01]  /*0250*/  IMAD.WIDE R12, R3.reuse, 0x2, R10 ;  /* 0x00000002030c7825 */ /* 0x040fe200078e020a */
[----:B------:R-:W3:Y:S04]  /*0260*/  LDG.E.U16.CONSTANT R7, desc[UR4][R8.64] ;  /* 0x0000000408077981 */ /* 0x000ee8000c1e9500 */
[----:B------:R-:W3:Y:S01]  /*0270*/  LDG.E.U16.CONSTANT R10, desc[UR4][R10.64] ;  /* 0x000000040a0a7981 */ /* 0x000ee2000c1e9500 */
[----:B0-----:R-:W-:-:S03]  /*0280*/  IMAD.WIDE R14, R3, 0x2, R12 ;  /* 0x00000002030e7825 */ /* 0x001fc600078e020c */
[----:B------:R-:W3:Y:S01]  /*0290*/  LDG.E.U16.CONSTANT R12, desc[UR4][R12.64] ;  /* 0x000000040c0c7981 */ /* 0x000ee2000c1e9500 */
[----:B------:R-:W-:-:S03]  /*02a0*/  IMAD.WIDE R22, R3, 0x2, R14 ;  /* 0x0000000203167825 */ /* 0x000fc600078e020e */
[----:B------:R0:W3:Y:S04]  /*02b0*/  LDG.E.U16.CONSTANT R27, desc[UR4][R14.64] ;  /* 0x000000040e1b7981 */ /* 0x0000e8000c1e9500 */
[----:B------:R0:W3:Y:S01]  /*02c0*/  LDG.E.U16.CONSTANT R11, desc[UR4][R4.64] ;  /* 0x00000004040b7981 */ /* 0x0000e2000c1e9500 */
[----:B-1----:R-:W-:-:S03]  /*02d0*/  IMAD.WIDE R28, R3, 0x2, R22 ;  /* 0x00000002031c7825 */ /* 0x002fc600078e0216 */
[----:B------:R-:W3:Y:S01]  /*02e0*/  LDG.E.U16.CONSTANT R22, desc[UR4][R22.64] ;  /* 0x0000000416167981 */ /* 0x000ee2000c1e9500 */
[----:B0-----:R-:W0:Y:S01]  /*02f0*/  LDC.64 R14, c[0x0][0x388] ;  /* 0x0000e200ff0e7b82 */ /* 0x001e220000000a00 */
[C---:B------:R-:W-:Y:S02]  /*0300*/  IMAD.WIDE R4, R3.reuse, 0x2, R28 ;  /* 0x0000000203047825 */ /* 0x040fe400078e021c */
[----:B------:R-:W3:Y:S02]  /*0310*/  LDG.E.U16.CONSTANT R28, desc[UR4][R28.64] ;  /* 0x000000041c1c7981 */ /* 0x000ee4000c1e9500 */
[----:B------:R-:W-:Y:S02]  /*0320*/  IMAD.WIDE R8, R3, 0x2, R4 ;  /* 0x0000000203087825 */ /* 0x000fe400078e0204 */
[----:B------:R3:W3:Y:S04]  /*0330*/  LDG.E.U16.CONSTANT R17, desc[UR4][R4.64] ;  /* 0x0000000404117981 */ /* 0x0006e8000c1e9500 */
[----:B------:R1:W3:Y:S01]  /*0340*/  LDG.E.U16.CONSTANT R19, desc[UR4][R8.64] ;  /* 0x0000000408137981 */ /* 0x0002e2000c1e9500 */
[----:B------:R-:W-:-:S04]  /*0350*/  IMAD R25, R25, R3, R24 ;  /* 0x0000000319197224 */ /* 0x000fc800078e0218 */
[----:B0-----:R-:W-:Y:S01]  /*0360*/  IMAD.WIDE R14, R25, 0x4, R14 ;  /* 0x00000004190e7825 */ /* 0x001fe200078e020e */
[----:B--2---:R-:W-:Y:S02]  /*0370*/  SHF.L.U32 R18, R18, 0x6, RZ ;  /* 0x0000000612127819 */ /* 0x004fe400000006ff */
[----:B----4-:R-:W-:Y:S02]  /*0380*/  SHF.R.U32.HI R13, RZ, 0xe, R2 ;  /* 0x0000000eff0d7819 */ /* 0x010fe40000011602 */
[----:B-----5:R-:W-:Y:S02]  /*0390*/  SHF.R.U32.HI R21, RZ, 0x8, R26 ;  /* 0x00000008ff157819 */ /* 0x020fe4000001161a */
[----:B---3--:R-:W-:-:S04]  /*03a0*/  SHF.R.U32.HI R4, RZ, 0x2, R0 ;  /* 0x00000002ff047819 */ /* 0x008fc80000011600 */
[----:B------:R-:W-:Y:S01]  /*03b0*/  LOP3.LUT R13, R4, R21, R13, 0xfe, !PT ;  /* 0x00000015040d7212 */ /* 0x000fe200078efe0d */
[----:B------:R-:W-:Y:S01]  /*03c0*/  IMAD.SHL.U32 R16, R16, 0x10, RZ ;  /* 0x0000001010107824 */ /* 0x000fe200078e00ff */
[----:B------:R-:W-:Y:S02]  /*03d0*/  SHF.L.U32 R20, R20, 0xc, RZ ;  /* 0x0000000c14147819 */ /* 0x000fe400000006ff */
[----:B------:R-:W-:Y:S01]  /*03e0*/  SHF.L.U32 R6, R6, 0xa, RZ ;  /* 0x0000000a06067819 */ /* 0x000fe200000006ff */
[----:B------:R-:W-:Y:S01]  /*03f0*/  IMAD.SHL.U32 R2, R2, 0x40000, RZ ;  /* 0x0004000002027824 */ /* 0x000fe200078e00ff */
[----:B------:R-:W-:Y:S02]  /*0400*/  SHF.L.U32 R26, R26, 0x18, RZ ;  /* 0x000000181a1a7819 */ /* 0x000fe400000006ff */
[----:B------:R-:W-:Y:S02]  /*0410*/  LOP3.LUT R6, R6, R16, R13, 0xfe, !PT ;  /* 0x0000001006067212 */ /* 0x000fe400078efe0d */
[----:B------:R-:W-:-:S02]  /*0420*/  SHF.L.U32 R7, R7, 0x10, RZ ;  /* 0x0000001007077819 */ /* 0x000fc400000006ff */
[----:B------:R-:W-:Y:S01]  /*0430*/  SHF.R.U32.HI R4, RZ, 0xa, R10 ;  /* 0x0000000aff047819 */ /* 0x000fe2000001160a */
[----:B------:R-:W-:Y:S01]  /*0440*/  IMAD.SHL.U32 R10, R10, 0x400000, RZ ;  /* 0x004000000a0a7824 */ /* 0x000fe200078e00ff */
[----:B------:R-:W-:Y:S02]  /*0450*/  SHF.R.U32.HI R5, RZ, 0x4, R12 ;  /* 0x00000004ff057819 */ /* 0x000fe4000001160c */
[----:B------:R-:W-:-:S04]  /*0460*/  SHF.L.U32 R27, R27, 0x2, RZ ;  /* 0x000000021b1b7819 */ /* 0x000fc800000006ff */
[----:B------:R-:W-:Y:S02]  /*0470*/  LOP3.LUT R4, R27, R5, R4, 0xfe, !PT ;  /* 0x000000051b047212 */ /* 0x000fe400078efe04 */
[----:B------:R-:W-:Y:S02]  /*0480*/  LOP3.LUT R11, R20, R18, R11, 0xfe, !PT ;  /* 0x00000012140b7212 */ /* 0x000fe400078efe0b */
[----:B------:R-:W-:Y:S02]  /*0490*/  SHF.L.U32 R5, R22, 0x8, RZ ;  /* 0x0000000816057819 */ /* 0x000fe400000006ff */
[----:B------:R-:W-:Y:S01]  /*04a0*/  LOP3.LUT R6, R10, R7, R6, 0xfe, !PT ;  /* 0x000000070a067212 */ /* 0x000fe200078efe06 */
[----:B------:R-:W-:Y:S01]  /*04b0*/  IMAD.SHL.U32 R7, R0, 0x40000000, RZ ;  /* 0x4000000000077824 */ /* 0x000fe200078e00ff */
[----:B------:R-:W-:Y:S02]  /*04c0*/  SHF.L.U32 R28, R28, 0xe, RZ ;  /* 0x0000000e1c1c7819 */ /* 0x000fe400000006ff */
[----:B------:R-:W-:-:S02]  /*04d0*/  LOP3.LUT R2, R26, R2, R11, 0xfe, !PT ;  /* 0x000000021a027212 */ /* 0x000fc400078efe0b */
[----:B------:R-:W-:Y:S01]  /*04e0*/  LOP3.LUT R28, R28, R5, R4, 0xfe, !PT ;  /* 0x000000051c1c7212 */ /* 0x000fe200078efe04 */
[----:B------:R-:W-:Y:S01]  /*04f0*/  IMAD.WIDE R4, R3, 0x4, R14 ;  /* 0x0000000403047825 */ /* 0x000fe200078e020e */
[----:B-1----:R-:W-:Y:S02]  /*0500*/  SHF.L.U32 R9, R12, 0x1c, RZ ;  /* 0x0000001c0c097819 */ /* 0x002fe400000006ff */
[----:B------:R-:W-:Y:S02]  /*0510*/  SHF.L.U32 R17, R17, 0x14, RZ ;  /* 0x0000001411117819 */ /* 0x000fe400000006ff */
[----:B------:R-:W-:Y:S02]  /*0520*/  SHF.L.U32 R19, R19, 0x1a, RZ ;  /* 0x0000001a13137819 */ /* 0x000fe400000006ff */
[----:B------:R-:W-:Y:S01]  /*0530*/  LOP3.LUT R7, R7, R2, RZ, 0xfc, !PT ;  /* 0x0000000207077212 */ /* 0x000fe200078efcff */
[----:B------:R-:W-:Y:S01]  /*0540*/  IMAD.WIDE R2, R3, 0x4, R4 ;  /* 0x0000000403027825 */ /* 0x000fe200078e0204 */
[----:B------:R-:W-:-:S02]  /*0550*/  LOP3.LUT R9, R9, R6, RZ, 0xfc, !PT ;  /* 0x0000000609097212 */ /* 0x000fc400078efcff */
[----:B------:R-:W-:Y:S01]  /*0560*/  LOP3.LUT R17, R19, R17, R28, 0xfe, !PT ;  /* 0x0000001113117212 */ /* 0x000fe200078efe1c */
[----:B------:R-:W-:Y:S04]  /*0570*/  STG.E desc[UR4][R14.64], R7 ;  /* 0x000000070e007986 */ /* 0x000fe8000c101904 */
[----:B------:R-:W-:Y:S04]  /*0580*/  STG.E desc[UR4][R4.64], R9 ;  /* 0x0000000904007986 */ /* 0x000fe8000c101904 */
[----:B------:R-:W-:Y:S01]  /*0590*/  STG.E desc[UR4][R2.64], R17 ;  /* 0x0000001102007986 */ /* 0x000fe2000c101904 */
[----:B------:R-:W-:Y:S05]  /*05a0*/  EXIT ;  /* 0x000000000000794d */ /* 0x000fea0003800000 */
.L_x_1:
        /* <DEDUP_REMOVED lines=13> */
.L_x_9:


//--------------------- .text._Z19pack_columns_kernelILi5EEvPKtPjii --------------------------
	.section	.text._Z19pack_columns_kernelILi5EEvPKtPjii,"ax",@progbits
	.align	128
        .global         _Z19pack_columns_kernelILi5EEvPKtPjii
        .type           _Z19pack_columns_kernelILi5EEvPKtPjii,@function
        .size           _Z19pack_columns_kernelILi5EEvPKtPjii,(.L_x_10 - _Z19pack_columns_kernelILi5EEvPKtPjii)
        .other          _Z19pack_columns_kernelILi5EEvPKtPjii,@"STO_CUDA_ENTRY STV_DEFAULT"
_Z19pack_columns_kernelILi5EEvPKtPjii:
.text._Z19pack_columns_kernelILi5EEvPKtPjii:
        /* <DEDUP_REMOVED lines=18> */
[----:B------:R-:W-:-:S05]  /*0120*/  IMAD.HI.U32 R0, R0, 0x66666667, RZ ;  /* 0x6666666700007827 */ /* 0x000fca00078e00ff */
[----:B------:R-:W-:-:S05]  /*0130*/  SHF.R.U32.HI R0, RZ, 0x1, R0 ;  /* 0x00000001ff007819 */ /* 0x000fca0000011600 */
[----:B------:R-:W-:-:S04]  /*0140*/  IMAD R5, R0, R3, R18 ;  /* 0x0000000300057224 */ /* 0x000fc800078e0212 */
[----:B0-----:R-:W-:-:S05]  /*0150*/  IMAD.WIDE R8, R5, 0x2, R8 ;  /* 0x0000000205087825 */ /* 0x001fca00078e0208 */
[----:B-1----:R-:W2:Y:S01]  /*0160*/  LDG.E.U16.CONSTANT R19, desc[UR4][R8.64] ;  /* 0x0000000408137981 */ /* 0x002ea2000c1e9500 */
[----:B------:R-:W-:-:S05]  /*0170*/  IMAD.WIDE R4, R3, 0x2, R8 ;  /* 0x0000000203047825 */ /* 0x000fca00078e0208 */
[----:B------:R-:W3:Y:S01]  /*0180*/  LDG.E.U16.CONSTANT R17, desc[UR4][R4.64] ;  /* 0x0000000404117981 */ /* 0x000ee2000c1e9500 */
[----:B------:R-:W-:-:S05]  /*0190*/  IMAD.WIDE R20, R3, 0x2, R4 ;  /* 0x0000000203147825 */ /* 0x000fca00078e0204 */
[----:B------:R0:W4:Y:S01]  /*01a0*/  LDG.E.U16.CONSTANT R16, desc[UR4][R20.64] ;  /* 0x0000000414107981 */ /* 0x000122000c1e9500 */
[----:B------:R-:W-:-:S04]  /*01b0*/  IMAD.WIDE R24, R3, 0x2, R20 ;  /* 0x0000000203187825 */ /* 0x000fc800078e0214 */
[C---:B------:R-:W-:Y:S02]  /*01c0*/  IMAD.WIDE R34, R3.reuse, 0x2, R24 ;  /* 0x0000000203227825 */ /* 0x040fe400078e0218 */
[----:B------:R-:W5:Y:S02]  /*01d0*/  LDG.E.U16.CONSTANT R24, desc[UR4][R24.64] ;  /* 0x0000000418187981 */ /* 0x000f64000c1e9500 */
[C---:B------:R-:W-:Y:S02]  /*01e0*/  IMAD.WIDE R32, R3.reuse, 0x2, R34 ;  /* 0x0000000203207825 */ /* 0x040fe400078e0222 */
[----:B------:R1:W5:Y:S04]  /*01f0*/  LDG.E.U16.CONSTANT R15, desc[UR4][R34.64] ;  /* 0x00000004220f7981 */ /* 0x000368000c1e9500 */
[----:B------:R-:W5:Y:S01]  /*0200*/  LDG.E.U16.CONSTANT R10, desc[UR4][R32.64] ;  /* 0x00000004200a7981 */ /* 0x000f62000c1e9500 */
[----:B------:R-:W-:-:S05]  /*0210*/  IMAD.WIDE R6, R3, 0x2, R32 ;  /* 0x0000000203067825 */ /* 0x000fca00078e0220 */
[----:B------:R1:W5:Y:S01]  /*0220*/  LDG.E.U16.CONSTANT R11, desc[UR4][R6.64] ;  /* 0x00000004060b7981 */ /* 0x000362000c1e9500 */
[----:B------:R-:W-:-:S05]  /*0230*/  IMAD.WIDE R30, R3, 0x2, R6 ;  /* 0x00000002031e7825 */ /* 0x000fca00078e0206 */
[----:B------:R-:W5:Y:S01]  /*0240*/  LDG.E.U16.CONSTANT R12, desc[UR4][R30.64] ;  /* 0x000000041e0c7981 */ /* 0x000f62000c1e9500 */
[----:B------:R-:W-:-:S05]  /*0250*/  IMAD.WIDE R28, R3, 0x2, R30 ;  /* 0x00000002031c7825 */ /* 0x000fca00078e021e */
[----:B------:R-:W5:Y:S01]  /*0260*/  LDG.E.U16.CONSTANT R13, desc[UR4][R28.64] ;  /* 0x000000041c0d7981 */ /* 0x000f62000c1e9500 */
[----:B------:R-:W-:-:S05]  /*0270*/  IMAD.WIDE R26, R3, 0x2, R28 ;  /* 0x00000002031a7825 */ /* 0x000fca00078e021c */
[----:B------:R2:W5:Y:S01]  /*0280*/  LDG.E.U16.CONSTANT R5, desc[UR4][R26.64] ;  /* 0x000000041a057981 */ /* 0x000562000c1e9500 */
[----:B------:R-:W-:-:S05]  /*0290*/  IMAD.WIDE R22, R3, 0x2, R26 ;  /* 0x0000000203167825 */ /* 0x000fca00078e021a */
[----:B------:R5:W5:Y:S01]  /*02a0*/  LDG.E.U16.CONSTANT R0, desc[UR4][R22.64] ;  /* 0x0000000416007981 */ /* 0x000b62000c1e9500 */
[----:B0-----:R-:W-:-:S05]  /*02b0*/  IMAD.WIDE R20, R3, 0x2, R22 ;  /* 0x0000000203147825 */ /* 0x001fca00078e0216 */
[----:B------:R0:W5:Y:S01]  /*02c0*/  LDG.E.U16.CONSTANT R4, desc[UR4][R20.64] ;  /* 0x0000000414047981 */ /* 0x000162000c1e9500 */
[----:B------:R-:W-:-:S05]  /*02d0*/  IMAD.WIDE R8, R3, 0x2, R20 ;  /* 0x0000000203087825 */ /* 0x000fca00078e0214 */
[----:B------:R0:W5:Y:S01]  /*02e0*/  LDG.E.U16.CONSTANT R2, desc[UR4][R8.64] ;  /* 0x0000000408027981 */ /* 0x000162000c1e9500 */
[----:B-1----:R-:W-:-:S04]  /*02f0*/  IMAD.WIDE R34, R3, 0x2, R8 ;  /* 0x0000000203227825 */ /* 0x002fc800078e0208 */
[----:B------:R-:W-:-:S04]  /*0300*/  IMAD.WIDE R6, R3, 0x2, R34 ;  /* 0x0000000203067825 */ /* 0x000fc800078e0222 */
[----:B---3--:R-:W-:Y:S01]  /*0310*/  IMAD.SHL.U32 R32, R17, 0x20, RZ ;  /* 0x0000002011207824 */ /* 0x008fe200078e00ff */
[----:B----4-:R-:W-:Y:S01]  /*0320*/  SHF.L.U32 R25, R16, 0xa, RZ ;  /* 0x0000000a10197819 */ /* 0x010fe200000006ff */
[----:B------:R-:W-:Y:S02]  /*0330*/  IMAD.WIDE R16, R3, 0x2, R6 ;  /* 0x0000000203107825 */ /* 0x000fe400078e0206 */
[----:B------:R-:W3:Y:S01]  /*0340*/  LDG.E.U16.CONSTANT R6, desc[UR4][R6.64] ;  /* 0x0000000406067981 */ /* 0x000ee2000c1e9500 */
[----:B--2---:R-:W-:Y:S01]  /*0350*/  LOP3.LUT R19, R25, R32, R19, 0xfe, !PT ;  /* 0x0000002019137212 */ /* 0x004fe200078efe13 */
[----:B------:R-:W-:-:S04]  /*0360*/  IMAD.WIDE R32, R3, 0x2, R16 ;  /* 0x0000000203207825 */ /* 0x000fc800078e0210 */
[----:B------:R-:W-:Y:S01]  /*0370*/  IMAD.WIDE R26, R3, 0x2, R32 ;  /* 0x00000002031a7825 */ /* 0x000fe200078e0220 */
[----:B-----5:R-:W-:Y:S02]  /*0380*/  SHF.L.U32 R22, R15, 0x14, RZ ;  /* 0x000000140f167819 */ /* 0x020fe400000006ff */
[----:B------:R-:W-:Y:S02]  /*0390*/  SHF.R.U32.HI R15, RZ, 0xc, R15 ;  /* 0x0000000cff0f7819 */ /* 0x000fe4000001160f */
[----:B0-----:R-:W-:Y:S01]  /*03a0*/  SHF.R.U32.HI R20, RZ, 0x7, R10 ;  /* 0x00000007ff147819 */ /* 0x001fe2000001160a */
[----:B------:R-:W-:Y:S01]  /*03b0*/  IMAD.SHL.U32 R24, R24, 0x8000, RZ ;  /* 0x0000800018187824 */ /* 0x000fe200078e00ff */
[----:B------:R-:W2:Y:S01]  /*03c0*/  LDG.E.U16.CONSTANT R7, desc[UR4][R26.64] ;  /* 0x000000041a077981 */ /* 0x000ea2000c1e9500 */
[----:B------:R-:W-:-:S04]  /*03d0*/  SHF.R.U32.HI R9, RZ, 0x2, R11 ;  /* 0x00000002ff097819 */ /* 0x000fc8000001160b */
[----:B------:R-:W-:Y:S01]  /*03e0*/  LOP3.LUT R9, R9, R20, R15, 0xfe, !PT ;  /* 0x0000001409097212 */ /* 0x000fe200078efe0f */
[----:B------:R-:W-:Y:S01]  /*03f0*/  IMAD.WIDE R20, R3, 0x2, R26 ;  /* 0x0000000203147825 */ /* 0x000fe200078e021a */
[----:B------:R-:W-:-:S03]  /*0400*/  LOP3.LUT R8, R22, R24, R19, 0xfe, !PT ;  /* 0x0000001816087212 */ /* 0x000fc600078efe13 */
[----:B------:R-:W-:Y:S01]  /*0410*/  IMAD.WIDE R24, R3, 0x2, R20 ;  /* 0x0000000203187825 */ /* 0x000fe200078e0214 */
[----:B------:R-:W-:Y:S01]  /*0420*/  SHF.L.U32 R13, R13, 0x8, RZ ;  /* 0x000000080d0d7819 */ /* 0x000fe200000006ff */
[----:B------:R-:W4:Y:S02]  /*0430*/  LDG.E.U16.CONSTANT R21, desc[UR4][R20.64] ;  /* 0x0000000414157981 */ /* 0x000f24000c1e9500 */
[----:B------:R-:W-:Y:S02]  /*0440*/  IMAD.SHL.U32 R12, R12, 0x8, RZ ;  /* 0x000000080c0c7824 */ /* 0x000fe400078e00ff */
[----:B------:R-:W-:-:S04]  /*0450*/  IMAD.WIDE R28, R3, 0x2, R24 ;  /* 0x00000002031c7825 */ /* 0x000fc800078e0218 */
[----:B------:R-:W-:Y:S01]  /*0460*/  IMAD.SHL.U32 R15, R10, 0x2000000, RZ ;  /* 0x020000000a0f7824 */ /* 0x000fe200078e00ff */
[----:B------:R-:W-:Y:S01]  /*0470*/  LOP3.LUT R9, R13, R12, R9, 0xfe, !PT ;  /* 0x0000000c0d097212 */ /* 0x000fe200078efe09 */
[----:B------:R-:W-:Y:S01]  /*0480*/  IMAD.SHL.U32 R10, R5, 0x2000, RZ ;  /* 0x00002000050a7824 */ /* 0x000fe200078e00ff */
[----:B------:R-:W-:Y:S01]  /*0490*/  SHF.L.U32 R5, R0, 0x12, RZ ;  /* 0x0000001200057819 */ /* 0x000fe200000006ff */
[----:B------:R-:W-:Y:S01]  /*04a0*/  IMAD.WIDE R36, R3, 0x2, R28 ;  /* 0x0000000203247825 */ /* 0x000fe200078e021c */
[----:B------:R-:W-:Y:S01]  /*04b0*/  SHF.R.U32.HI R0, RZ, 0xe, R0 ;  /* 0x0000000eff007819 */ /* 0x000fe20000011600 */
[----:B------:R-:W5:Y:S01]  /*04c0*/  LDG.E.U16.CONSTANT R13, desc[UR4][R24.64] ;  /* 0x00000004180d7981 */ /* 0x000f62000c1e9500 */
[----:B------:R-:W-:Y:S02]  /*04d0*/  LOP3.LUT R9, R5, R10, R9, 0xfe, !PT ;  /* 0x0000000a05097212 */ /* 0x000fe400078efe09 */
[----:B------:R-:W-:Y:S01]  /*04e0*/  SHF.R.U32.HI R5, RZ, 0x9, R4 ;  /* 0x00000009ff057819 */ /* 0x000fe20000011604 */
[----:B------:R-:W-:Y:S01]  /*04f0*/  IMAD.WIDE R30, R3, 0x2, R36 ;  /* 0x00000002031e7825 */ /* 0x000fe200078e0224 */
[----:B------:R-:W-:-:S02]  /*0500*/  SHF.R.U32.HI R10, RZ, 0x4, R2 ;  /* 0x00000004ff0a7819 */ /* 0x000fc40000011602 */
[----:B------:R-:W-:Y:S02]  /*0510*/  SHF.L.U32 R11, R11, 0x1e, RZ ;  /* 0x0000001e0b0b7819 */ /* 0x000fe400000006ff */
[----:B------:R-:W-:Y:S02]  /*0520*/  LOP3.LUT R0, R10, R5, R0, 0xfe, !PT ;  /* 0x000000050a007212 */ /* 0x000fe400078efe00 */
[----:B------:R-:W4:Y:S01]  /*0530*/  LDG.E.U16.CONSTANT R5, desc[UR4][R34.64] ;  /* 0x0000000422057981 */ /* 0x000f22000c1e9500 */
[----:B------:R-:W-:Y:S01]  /*0540*/  IMAD.WIDE R22, R3, 0x2, R30 ;  /* 0x0000000203167825 */ /* 0x000fe200078e021e */
[----:B------:R-:W-:Y:S02]  /*0550*/  LOP3.LUT R8, R11, R15, R8, 0xfe, !PT ;  /* 0x0000000f0b087212 */ /* 0x000fe400078efe08 */
[----:B------:R-:W5:Y:S04]  /*0560*/  LDG.E.U16.CONSTANT R10, desc[UR4][R32.64] ;  /* 0x00000004200a7981 */ /* 0x000f68000c1e9500 */
[----:B------:R0:W5:Y:S02]  /*0570*/  LDG.E.U16.CONSTANT R15, desc[UR4][R16.64] ;  /* 0x00000004100f7981 */ /* 0x000164000c1e9500 */
[----:B0-----:R-:W-:-:S02]  /*0580*/  IMAD.WIDE R16, R3, 0x2, R22 ;  /* 0x0000000203107825 */ /* 0x001fc400078e0216 */
[----:B------:R-:W5:Y:S02]  /*0590*/  LDG.E.U16.CONSTANT R23, desc[UR4][R22.64] ;  /* 0x0000000416177981 */ /* 0x000f64000c1e9500 */
[C---:B------:R-:W-:Y:S02]  /*05a0*/  IMAD.WIDE R34, R3.reuse, 0x2, R16 ;  /* 0x0000000203227825 */ /* 0x040fe400078e0210 */
[----:B------:R0:W5:Y:S04]  /*05b0*/  LDG.E.U16.CONSTANT R12, desc[UR4][R16.64] ;  /* 0x00000004100c7981 */ /* 0x000168000c1e9500 */
[----:B------:R1:W5:Y:S01]  /*05c0*/  LDG.E.U16.CONSTANT R11, desc[UR4][R34.64] ;  /* 0x00000004220b7981 */ /* 0x000362000c1e9500 */
[----:B0-----:R-:W0:Y:S01]  /*05d0*/  LDC.64 R16, c[0x0][0x388] ;  /* 0x0000e200ff107b82 */ /* 0x001e220000000a00 */
[----:B-1----:R-:W-:-:S05]  /*05e0*/  IMAD.WIDE R34, R3, 0x2, R34 ;  /* 0x0000000203227825 */ /* 0x002fca00078e0222 */
[----:B------:R-:W5:Y:S01]  /*05f0*/  LDG.E.U16.CONSTANT R26, desc[UR4][R34.64] ;  /* 0x00000004221a7981 */ /* 0x000f62000c1e9500 */
[----:B------:R-:W-:-:S05]  /*0600*/  IMAD.WIDE R32, R3, 0x2, R34 ;  /* 0x0000000203207825 */ /* 0x000fca00078e0222 */
[----:B------:R-:W5:Y:S01]  /*0610*/  LDG.E.U16.CONSTANT R25, desc[UR4][R32.64] ;  /* 0x0000000420197981 */ /* 0x000f62000c1e9500 */
[----:B------:R-:W-:-:S04]  /*0620*/  IMAD R19, R14, R3, R18 ;  /* 0x000000030e137224 */ /* 0x000fc800078e0212 */
[----:B0-----:R-:W-:Y:S01]  /*0630*/  IMAD.WIDE R16, R19, 0x4, R16 ;  /* 0x0000000413107825 */ /* 0x001fe200078e0210 */
[----:B---3--:R-:W-:Y:S02]  /*0640*/  SHF.L.U32 R6, R6, 0x6, RZ ;  /* 0x0000000606067819 */ /* 0x008fe400000006ff */
[----:B--2---:R-:W-:Y:S01]  /*0650*/  SHF.R.U32.HI R24, RZ, 0xb, R7 ;  /* 0x0000000bff187819 */ /* 0x004fe20000011607 */
[----:B----4-:R-:W-:Y:S02]  /*0660*/  IMAD.SHL.U32 R5, R5, 0x2, RZ ;  /* 0x0000000205057824 */ /* 0x010fe400078e00ff */
[----:B-----5:R-:W-:-:S03]  /*0670*/  IMAD.U32 R10, R10, 0x10000, RZ ;  /* 0x000100000a0a7824 */ /* 0x020fc600078e00ff */
[----:B------:R-:W-:Y:S02]  /*0680*/  LOP3.LUT R0, R6, R5, R0, 0xfe, !PT ;  /* 0x0000000506007212 */ /* 0x000fe400078efe00 */
[----:B------:R-:W-:Y:S02]  /*0690*/  SHF.L.U32 R15, R15, 0xb, RZ ;  /* 0x0000000b0f0f7819 */ /* 0x000fe400000006ff */
[----:B------:R-:W-:Y:S02]  /*06a0*/  SHF.R.U32.HI R5, RZ, 0x6, R21 ;  /* 0x00000006ff057819 */ /* 0x000fe40000011615 */
[----:B------:R-:W-:Y:S02]  /*06b0*/  LOP3.LUT R20, R10, R15, R0, 0xfe, !PT ;  /* 0x0000000f0a147212 */ /* 0x000fe400078efe00 */
[----:B------:R-:W-:Y:S01]  /*06c0*/  SHF.R.U32.HI R0, RZ, 0x1, R13 ;  /* 0x00000001ff007819 */ /* 0x000fe2000001160d */
[----:B------:R0:W2:Y:S03]  /*06d0*/  LDG.E.U16.CONSTANT R10, desc[UR4][R28.64] ;  /* 0x000000041c0a7981 */ /* 0x0000a6000c1e9500 */
[----:B------:R-:W-:-:S02]  /*06e0*/  LOP3.LUT R24, R0, R5, R24, 0xfe, !PT ;  /* 0x0000000500187212 */ /* 0x000fc400078efe18 */
[----:B------:R-:W3:Y:S01]  /*06f0*/  LDG.E.U16.CONSTANT R0, desc[UR4][R36.64] ;  /* 0x0000000424007981 */ /* 0x000ee2000c1e9500 */
[----:B0-----:R-:W-:Y:S01]  /*0700*/  IMAD.WIDE R28, R3, 0x2, R32 ;  /* 0x00000002031c7825 */ /* 0x001fe200078e0220 */
[----:B------:R-:W-:Y:S02]  /*0710*/  SHF.R.U32.HI R6, RZ, 0xd, R23 ;  /* 0x0000000dff067819 */ /* 0x000fe40000011617 */
[----:B------:R-:W-:Y:S02]  /*0720*/  SHF.R.U32.HI R5, RZ, 0x8, R12 ;  /* 0x00000008ff057819 */ /* 0x000fe4000001160c */
[----:B------:R0:W4:Y:S01]  /*0730*/  LDG.E.U16.CONSTANT R22, desc[UR4][R28.64] ;  /* 0x000000041c167981 */ /* 0x000122000c1e9500 */
[----:B------:R-:W-:-:S04]  /*0740*/  SHF.R.U32.HI R15, RZ, 0x3, R11 ;  /* 0x00000003ff0f7819 */ /* 0x000fc8000001160b */
[----:B------:R-:W-:Y:S02]  /*0750*/  LOP3.LUT R6, R15, R5, R6, 0xfe, !PT ;  /* 0x000000050f067212 */ /* 0x000fe400078efe06 */
[----:B------:R1:W5:Y:S01]  /*0760*/  LDG.E.U16.CONSTANT R5, desc[UR4][R30.64] ;  /* 0x000000041e057981 */ /* 0x000362000c1e9500 */
[----:B0-----:R-:W-:-:S05]  /*0770*/  IMAD.WIDE R28, R3, 0x2, R28 ;  /* 0x00000002031c7825 */ /* 0x001fca00078e021c */
[----:B------:R0:W5:Y:S01]  /*0780*/  LDG.E.U16.CONSTANT R27, desc[UR4][R28.64] ;  /* 0x000000041c1b7981 */ /* 0x000162000c1e9500 */
[----:B------:R-:W-:-:S05]  /*0790*/  IMAD.WIDE R14, R3, 0x2, R28 ;  /* 0x00000002030e7825 */ /* 0x000fca00078e021c */
[----:B------:R4:W5:Y:S01]  /*07a0*/  LDG.E.U16.CONSTANT R36, desc[UR4][R14.64] ;  /* 0x000000040e247981 */ /* 0x000962000c1e9500 */
[----:B------:R-:W-:-:S06]  /*07b0*/  IMAD.WIDE R18, R3, 0x2, R14 ;  /* 0x0000000203127825 */ /* 0x000fcc00078e020e */
[----:B------:R5:W5:Y:S01]  /*07c0*/  LDG.E.U16.CONSTANT R18, desc[UR4][R18.64] ;  /* 0x0000000412127981 */ /* 0x000b62000c1e9500 */
[----:B-1----:R-:W-:Y:S01]  /*07d0*/  IMAD.SHL.U32 R31, R26, 0x4, RZ ;  /* 0x000000041a1f7824 */ /* 0x002fe200078e00ff */
[----:B------:R-:W-:Y:S02]  /*07e0*/  SHF.L.U32 R25, R25, 0x7, RZ ;  /* 0x0000000719197819 */ /* 0x000fe400000006ff */
[----:B0-----:R-:W-:Y:S01]  /*07f0*/  SHF.L.U32 R29, R7, 0x15, RZ ;  /* 0x00000015071d7819 */ /* 0x001fe200000006ff */
[----:B------:R-:W-:Y:S01]  /*0800*/  IMAD.SHL.U32 R21, R21, 0x4000000, RZ ;  /* 0x0400000015157824 */ /* 0x000fe200078e00ff */
[----:B------:R-:W-:Y:S01]  /*0810*/  SHF.L.U32 R23, R23, 0x13, RZ ;  /* 0x0000001317177819 */ /* 0x000fe200000006ff */
[----:B------:R-:W-:Y:S01]  /*0820*/  IMAD.SHL.U32 R2, R2, 0x10000000, RZ ;  /* 0x1000000002027824 */ /* 0x000fe200078e00ff */
[----:B------:R-:W-:Y:S01]  /*0830*/  SHF.L.U32 R4, R4, 0x17, RZ ;  /* 0x0000001704047819 */ /* 0x000fe200000006ff */
[----:B------:R-:W-:Y:S01]  /*0840*/  IMAD.SHL.U32 R11, R11, 0x20000000, RZ ;  /* 0x200000000b0b7824 */ /* 0x000fe200078e00ff */
[----:B------:R-:W-:-:S02]  /*0850*/  LOP3.LUT R20, R21, R29, R20, 0xfe, !PT ;  /* 0x0000001d15147212 */ /* 0x000fc400078efe14 */
[----:B------:R-:W-:Y:S02]  /*0860*/  SHF.L.U32 R13, R13, 0x1f, RZ ;  /* 0x0000001f0d0d7819 */ /* 0x000fe400000006ff */
[----:B------:R-:W-:Y:S02]  /*0870*/  LOP3.LUT R9, R2, R4, R9, 0xfe, !PT ;  /* 0x0000000402097212 */ /* 0x000fe400078efe09 */
[----:B------:R-:W-:Y:S01]  /*0880*/  LOP3.LUT R13, R13, R20, RZ, 0xfc, !PT ;  /* 0x000000140d0d7212 */ /* 0x000fe200078efcff */
[----:B------:R-:W-:Y:S01]  /*0890*/  STG.E desc[UR4][R16.64], R8 ;  /* 0x0000000810007986 */ /* 0x000fe2000c101904 */
[----:B--2---:R-:W-:Y:S02]  /*08a0*/  SHF.L.U32 R33, R10, 0x4, RZ ;  /* 0x000000040a217819 */ /* 0x004fe400000006ff */
[----:B---3--:R-:W-:-:S04]  /*08b0*/  SHF.L.U32 R0, R0, 0x9, RZ ;  /* 0x0000000900007819 */ /* 0x008fc800000006ff */
[----:B------:R-:W-:Y:S02]  /*08c0*/  LOP3.LUT R10, R0, R33, R24, 0xfe, !PT ;  /* 0x00000021000a7212 */ /* 0x000fe400078efe18 */
[----:B------:R-:W-:Y:S01]  /*08d0*/  LOP3.LUT R0, R25, R31, R6, 0xfe, !PT ;  /* 0x0000001f19007212 */ /* 0x000fe200078efe06 */
[----:B------:R-:W-:-:S04]  /*08e0*/  IMAD.WIDE R24, R3, 0x4, R16 ;  /* 0x0000000403187825 */ /* 0x000fc800078e0210 */
[----:B----4-:R-:W-:Y:S02]  /*08f0*/  IMAD.SHL.U32 R15, R22, 0x1000, RZ ;  /* 0x00001000160f7824 */ /* 0x010fe400078e00ff */
[----:B------:R-:W-:Y:S01]  /*0900*/  IMAD.WIDE R6, R3, 0x4, R24 ;  /* 0x0000000403067825 */ /* 0x000fe200078e0218 */
[----:B-----5:R-:W-:Y:S02]  /*0910*/  SHF.L.U32 R5, R5, 0xe, RZ ;  /* 0x0000000e05057819 */ /* 0x020fe400000006ff */
[----:B------:R-:W-:Y:S02]  /*0920*/  SHF.L.U32 R27, R27, 0x11, RZ ;  /* 0x000000111b1b7819 */ /* 0x000fe400000006ff */
[----:B------:R-:W-:Y:S02]  /*0930*/  LOP3.LUT R10, R23, R5, R10, 0xfe, !PT ;  /* 0x00000005170a7212 */ /* 0x000fe400078efe0a */
[----:B------:R-:W-:Y:S01]  /*0940*/  LOP3.LUT R0, R27, R15, R0, 0xfe, !PT ;  /* 0x0000000f1b007212 */ /* 0x000fe200078efe00 */
[----:B------:R-:W-:Y:S01]  /*0950*/  IMAD.WIDE R14, R3, 0x4, R6 ;  /* 0x00000004030e7825 */ /* 0x000fe200078e0206 */
[----:B------:R-:W-:-:S02]  /*0960*/  SHF.L.U32 R5, R12, 0x18, RZ ;  /* 0x000000180c057819 */ /* 0x000fc400000006ff */
[----:B------:R-:W-:Y:S02]  /*0970*/  SHF.L.U32 R19, R36, 0x16, RZ ;  /* 0x0000001624137819 */ /* 0x000fe400000006ff */
[----:B------:R-:W-:Y:S02]  /*0980*/  LOP3.LUT R5, R11, R5, R10, 0xfe, !PT ;  /* 0x000000050b057212 */ /* 0x000fe400078efe0a */
[----:B------:R-:W-:Y:S01]  /*0990*/  SHF.L.U32 R18, R18, 0x1b, RZ ;  /* 0x0000001b12127819 */ /* 0x000fe200000006ff */
[----:B------:R-:W-:Y:S01]  /*09a0*/  IMAD.WIDE R2, R3, 0x4, R14 ;  /* 0x0000000403027825 */ /* 0x000fe200078e020e */
[----:B------:R-:W-:Y:S02]  /*09b0*/  STG.E desc[UR4][R24.64], R9 ;  /* 0x0000000918007986 */ /* 0x000fe4000c101904 */
[----:B------:R-:W-:Y:S02]  /*09c0*/  LOP3.LUT R19, R18, R19, R0, 0xfe, !PT ;  /* 0x0000001312137212 */ /* 0x000fe400078efe00 */
[----:B------:R-:W-:Y:S04]  /*09d0*/  STG.E desc[UR4][R6.64], R13 ;  /* 0x0000000d06007986 */ /* 0x000fe8000c101904 */
[----:B------:R-:W-:Y:S04]  /*09e0*/  STG.E desc[UR4][R14.64], R5 ;  /* 0x000000050e007986 */ /* 0x000fe8000c101904 */
[----:B------:R-:W-:Y:S01]  /*09f0*/  STG.E desc[UR4][R2.64], R19 ;  /* 0x0000001302007986 */ /* 0x000fe2000c101904 */
[----:B------:R-:W-:Y:S05]  /*0a00*/  EXIT ;  /* 0x000000000000794d */ /* 0x000fea0003800000 */
.L_x_2:
        /* <DEDUP_REMOVED lines=15> */
.L_x_10:


//--------------------- .text._Z19pack_columns_kernelILi4EEvPKtPjii --------------------------
	.section	.text._Z19pack_columns_kernelILi4EEvPKtPjii,"ax",@progbits
	.align	128
        .global         _Z19pack_columns_kernelILi4EEvPKtPjii
        .type           _Z19pack_columns_kernelILi4EEvPKtPjii,@function
        .size           _Z19pack_columns_kernelILi4EEvPKtPjii,(.L_x_11 - _Z19pack_columns_kernelILi4EEvPKtPjii)
        .other          _Z19pack_columns_kernelILi4EEvPKtPjii,@"STO_CUDA_ENTRY STV_DEFAULT"
_Z19pack_columns_kernelILi4EEvPKtPjii:
.text._Z19pack_columns_kernelILi4EEvPKtPjii:
        /* <DEDUP_REMOVED lines=16> */
[----:B------:R-:W-:-:S05]  /*0100*/  LEA R9, R5, R0, 0x3 ;  /* 0x0000000005097211 */ /* 0x000fca00078e18ff */
[----:B0-----:R-:W-:-:S04]  /*0110*/  IMAD.WIDE R6, R9, 0x2, R6 ;  /* 0x0000000209067825 */ /* 0x001fc800078e0206 */
[C---:B------:R-:W-:Y:S02]  /*0120*/  IMAD.WIDE R8, R3.reuse, 0x2, R6 ;  /* 0x0000000203087825 */ /* 0x040fe400078e0206 */
[----:B-1----:R-:W2:Y:S02]  /*0130*/  LDG.E.U16.CONSTANT R6, desc[UR4][R6.64] ;  /* 0x0000000406067981 */ /* 0x002ea4000c1e9500 */
[C---:B------:R-:W-:Y:S02]  /*0140*/  IMAD.WIDE R10, R3.reuse, 0x2, R8 ;  /* 0x00000002030a7825 */ /* 0x040fe400078e0208 */
[----:B------:R-:W3:Y:S02]  /*0150*/  LDG.E.U16.CONSTANT R8, desc[UR4][R8.64] ;  /* 0x0000000408087981 */ /* 0x000ee4000c1e9500 */
[C---:B------:R-:W-:Y:S02]  /*0160*/  IMAD.WIDE R12, R3.reuse, 0x2, R10 ;  /* 0x00000002030c7825 */ /* 0x040fe400078e020a */
[----:B------:R-:W4:Y:S02]  /*0170*/  LDG.E.U16.CONSTANT R10, desc[UR4][R10.64] ;  /* 0x000000040a0a7981 */ /* 0x000f24000c1e9500 */
[----:B------:R-:W-:-:S02]  /*0180*/  IMAD.WIDE R14, R3, 0x2, R12 ;  /* 0x00000002030e7825 */ /* 0x000fc400078e020c */
[----:B------:R-:W5:Y:S02]  /*0190*/  LDG.E.U16.CONSTANT R12, desc[UR4][R12.64] ;  /* 0x000000040c0c7981 */ /* 0x000f64000c1e9500 */
[C---:B------:R-:W-:Y:S02]  /*01a0*/  IMAD.WIDE R16, R3.reuse, 0x2, R14 ;  /* 0x0000000203107825 */ /* 0x040fe400078e020e */
[----:B------:R-:W5:Y:S02]  /*01b0*/  LDG.E.U16.CONSTANT R14, desc[UR4][R14.64] ;  /* 0x000000040e0e7981 */ /* 0x000f64000c1e9500 */
[C---:B------:R-:W-:Y:S02]  /*01c0*/  IMAD.WIDE R18, R3.reuse, 0x2, R16 ;  /* 0x0000000203127825 */ /* 0x040fe400078e0210 */
[----:B------:R-:W5:Y:S02]  /*01d0*/  LDG.E.U16.CONSTANT R16, desc[UR4][R16.64] ;  /* 0x0000000410107981 */ /* 0x000f64000c1e9500 */
[----:B------:R-:W-:-:S02]  /*01e0*/  IMAD.WIDE R20, R3, 0x2, R18 ;  /* 0x0000000203147825 */ /* 0x000fc400078e0212 */
[----:B------:R-:W5:Y:S01]  /*01f0*/  LDG.E.U16.CONSTANT R4, desc[UR4][R18.64] ;  /* 0x0000000412047981 */ /* 0x000f62000c1e9500 */
[----:B------:R-:W0:Y:S03]  /*0200*/  LDC.64 R2, c[0x0][0x388] ;  /* 0x0000e200ff027b82 */ /* 0x000e260000000a00 */
[----:B------:R-:W5:Y:S01]  /*0210*/  LDG.E.U16.CONSTANT R20, desc[UR4][R20.64] ;  /* 0x0000000414147981 */ /* 0x000f62000c1e9500 */
[----:B---3--:R-:W-:Y:S02]  /*0220*/  SHF.L.U32 R9, R8, 0x4, RZ ;  /* 0x0000000408097819 */ /* 0x008fe400000006ff */
[----:B----4-:R-:W-:-:S04]  /*0230*/  SHF.L.U32 R10, R10, 0x8, RZ ;  /* 0x000000080a0a7819 */ /* 0x010fc800000006ff */
[----:B--2---:R-:W-:Y:S02]  /*0240*/  LOP3.LUT R6, R10, R9, R6, 0xfe, !PT ;  /* 0x000000090a067212 */ /* 0x004fe400078efe06 */
[----:B-----5:R-:W-:Y:S02]  /*0250*/  SHF.L.U32 R7, R12, 0xc, RZ ;  /* 0x0000000c0c077819 */ /* 0x020fe400000006ff */
[----:B------:R-:W-:-:S04]  /*0260*/  SHF.L.U32 R14, R14, 0x10, RZ ;  /* 0x000000100e0e7819 */ /* 0x000fc800000006ff */
[----:B------:R-:W-:Y:S02]  /*0270*/  LOP3.LUT R6, R14, R7, R6, 0xfe, !PT ;  /* 0x000000070e067212 */ /* 0x000fe400078efe06 */
[----:B------:R-:W-:Y:S02]  /*0280*/  SHF.L.U32 R7, R16, 0x14, RZ ;  /* 0x0000001410077819 */ /* 0x000fe400000006ff */
[----:B------:R-:W-:Y:S02]  /*0290*/  IADD3 R9, PT, PT, R0, R5, RZ ;  /* 0x0000000500097210 */ /* 0x000fe40007ffe0ff */
[----:B------:R-:W-:-:S04]  /*02a0*/  SHF.L.U32 R4, R4, 0x18, RZ ;  /* 0x0000001804047819 */ /* 0x000fc800000006ff */
[----:B------:R-:W-:Y:S02]  /*02b0*/  LOP3.LUT R4, R4, R7, R6, 0xfe, !PT ;  /* 0x0000000704047212 */ /* 0x000fe400078efe06 */
[----:B------:R-:W-:Y:S01]  /*02c0*/  SHF.L.U32 R5, R20, 0x1c, RZ ;  /* 0x0000001c14057819 */ /* 0x000fe200000006ff */
[----:B0-----:R-:W-:-:S03]  /*02d0*/  IMAD.WIDE R2, R9, 0x4, R2 ;  /* 0x0000000409027825 */ /* 0x001fc600078e0202 */
[----:B------:R-:W-:-:S05]  /*02e0*/  LOP3.LUT R5, R5, R4, RZ, 0xfc, !PT ;  /* 0x0000000405057212 */ /* 0x000fca00078efcff */
[----:B------:R-:W-:Y:S01]  /*02f0*/  STG.E desc[UR4][R2.64], R5 ;  /* 0x0000000502007986 */ /* 0x000fe2000c101904 */
[----:B------:R-:W-:Y:S05]  /*0300*/  EXIT ;  /* 0x000000000000794d */ /* 0x000fea0003800000 */
.L_x_3:
        /* <DEDUP_REMOVED lines=15> */
.L_x_11:


//--------------------- .text._Z19pack_columns_kernelILi3EEvPKtPjii --------------------------
	.section	.text._Z19pack_columns_kernelILi3EEvPKtPjii,"ax",@progbits
	.align	128
        .global         _Z19pack_columns_kernelILi3EEvPKtPjii
        .type           _Z19pack_columns_kernelILi3EEvPKtPjii,@function
        .size           _Z19pack_columns_kernelILi3EEvPKtPjii,(.L_x_12 - _Z19pack_columns_kernelILi3EEvPKtPjii)
        .other          _Z19pack_columns_kernelILi3EEvPKtPjii,@"STO_CUDA_ENTRY STV_DEFAULT"
_Z19pack_columns_kernelILi3EEvPKtPjii:
.text._Z19pack_columns_kernelILi3EEvPKtPjii:
        /* <DEDUP_REMOVED lines=20> */
[----:B0-----:R-:W-:-:S05]  /*0140*/  IMAD.WIDE R26, R3, 0x2, R26 ;  /* 0x00000002031a7825 */ /* 0x001fca00078e021a */
[----:B-1----:R-:W2:Y:S01]  /*0150*/  LDG.E.U16.CONSTANT R17, desc[UR4][R26.64] ;  /* 0x000000041a117981 */ /* 0x002ea2000c1e9500 */
[----:B------:R-:W-:-:S04]  /*0160*/  IMAD.WIDE R20, R5, 0x2, R26 ;  /* 0x0000000205147825 */ /* 0x000fc800078e021a */
[C---:B------:R-:W-:Y:S02]  /*0170*/  IMAD.WIDE R6, R5.reuse, 0x2, R20 ;  /* 0x0000000205067825 */ /* 0x040fe400078e0214 */
[----:B------:R-:W3:Y:S02]  /*0180*/  LDG.E.U16.CONSTANT R20, desc[UR4][R20.64] ;  /* 0x0000000414147981 */ /* 0x000ee4000c1e9500 */
[C---:B------:R-:W-:Y:S02]  /*0190*/  IMAD.WIDE R12, R5.reuse, 0x2, R6 ;  /* 0x00000002050c7825 */ /* 0x040fe400078e0206 */
[----:B------:R-:W4:Y:S02]  /*01a0*/  LDG.E.U16.CONSTANT R7, desc[UR4][R6.64] ;  /* 0x0000000406077981 */ /* 0x000f24000c1e9500 */
[C---:B------:R-:W-:Y:S02]  /*01b0*/  IMAD.WIDE R14, R5.reuse, 0x2, R12 ;  /* 0x00000002050e7825 */ /* 0x040fe400078e020c */
[----:B------:R-:W5:Y:S02]  /*01c0*/  LDG.E.U16.CONSTANT R12, desc[UR4][R12.64] ;  /* 0x000000040c0c7981 */ /* 0x000f64000c1e9500 */
[----:B------:R-:W-:-:S02]  /*01d0*/  IMAD.WIDE R24, R5, 0x2, R14 ;  /* 0x0000000205187825 */ /* 0x000fc400078e020e */
[----:B------:R0:W5:Y:S02]  /*01e0*/  LDG.E.U16.CONSTANT R16, desc[UR4][R14.64] ;  /* 0x000000040e107981 */ /* 0x000164000c1e9500 */
[C---:B------:R-:W-:Y:S02]  /*01f0*/  IMAD.WIDE R22, R5.reuse, 0x2, R24 ;  /* 0x0000000205167825 */ /* 0x040fe400078e0218 */
[----:B------:R-:W5:Y:S02]  /*0200*/  LDG.E.U16.CONSTANT R24, desc[UR4][R24.64] ;  /* 0x0000000418187981 */ /* 0x000f64000c1e9500 */
[C---:B------:R-:W-:Y:S02]  /*0210*/  IMAD.WIDE R10, R5.reuse, 0x2, R22 ;  /* 0x00000002050a7825 */ /* 0x040fe400078e0216 */
[----:B------:R-:W5:Y:S04]  /*0220*/  LDG.E.U16.CONSTANT R28, desc[UR4][R22.64] ;  /* 0x00000004161c7981 */ /* 0x000f68000c1e9500 */
[----:B------:R-:W5:Y:S01]  /*0230*/  LDG.E.U16.CONSTANT R6, desc[UR4][R10.64] ;  /* 0x000000040a067981 */ /* 0x000f62000c1e9500 */
[----:B------:R-:W-:-:S05]  /*0240*/  IMAD.WIDE R8, R5, 0x2, R10 ;  /* 0x0000000205087825 */ /* 0x000fca00078e020a */
[----:B------:R1:W5:Y:S01]  /*0250*/  LDG.E.U16.CONSTANT R13, desc[UR4][R8.64] ;  /* 0x00000004080d7981 */ /* 0x000362000c1e9500 */
[----:B0-----:R-:W-:-:S05]  /*0260*/  IMAD.WIDE R14, R5, 0x2, R8 ;  /* 0x00000002050e7825 */ /* 0x001fca00078e0208 */
[----:B------:R-:W5:Y:S01]  /*0270*/  LDG.E.U16.CONSTANT R4, desc[UR4][R14.64] ;  /* 0x000000040e047981 */ /* 0x000f62000c1e9500 */
[----:B------:R-:W-:-:S05]  /*0280*/  IMAD.WIDE R18, R5, 0x2, R14 ;  /* 0x0000000205127825 */ /* 0x000fca00078e020e */
[----:B------:R0:W5:Y:S01]  /*0290*/  LDG.E.U16.CONSTANT R3, desc[UR4][R18.64] ;  /* 0x0000000412037981 */ /* 0x000162000c1e9500 */
[----:B-1----:R-:W-:-:S05]  /*02a0*/  IMAD.WIDE R8, R5, 0x2, R18 ;  /* 0x0000000205087825 */ /* 0x002fca00078e0212 */
[----:B------:R1:W5:Y:S01]  /*02b0*/  LDG.E.U16.CONSTANT R29, desc[UR4][R8.64] ;  /* 0x00000004081d7981 */ /* 0x000362000c1e9500 */
[----:B------:R-:W-:-:S05]  /*02c0*/  IMAD.WIDE R26, R5, 0x2, R8 ;  /* 0x00000002051a7825 */ /* 0x000fca00078e0208 */
[----:B------:R-:W5:Y:S01]  /*02d0*/  LDG.E.U16.CONSTANT R14, desc[UR4][R26.64] ;  /* 0x000000041a0e7981 */ /* 0x000f62000c1e9500 */
[----:B------:R-:W-:-:S04]  /*02e0*/  IMAD.WIDE R10, R5, 0x2, R26 ;  /* 0x00000002050a7825 */ /* 0x000fc800078e021a */
[C---:B------:R-:W-:Y:S02]  /*02f0*/  IMAD.WIDE R22, R5.reuse, 0x2, R10 ;  /* 0x0000000205167825 */ /* 0x040fe400078e020a */
[----:B------:R-:W5:Y:S02]  /*0300*/  LDG.E.U16.CONSTANT R10, desc[UR4][R10.64] ;  /* 0x000000040a0a7981 */ /* 0x000f64000c1e9500 */
[C---:B0-----:R-:W-:Y:S02]  /*0310*/  IMAD.WIDE R18, R5.reuse, 0x2, R22 ;  /* 0x0000000205127825 */ /* 0x041fe400078e0216 */
[----:B------:R3:W5:Y:S02]  /*0320*/  LDG.E.U16.CONSTANT R15, desc[UR4][R22.64] ;  /* 0x00000004160f7981 */ /* 0x000764000c1e9500 */
[----:B-1----:R-:W-:-:S04]  /*0330*/  IMAD.WIDE R8, R5, 0x2, R18 ;  /* 0x0000000205087825 */ /* 0x002fc800078e0212 */
[----:B---3--:R-:W-:Y:S02]  /*0340*/  IMAD.SHL.U32 R22, R20, 0x8, RZ ;  /* 0x0000000814167824 */ /* 0x008fe400078e00ff */
[----:B------:R-:W-:Y:S02]  /*0350*/  IMAD.WIDE R20, R5, 0x2, R8 ;  /* 0x0000000205147825 */ /* 0x000fe400078e0208 */
[----:B------:R-:W3:Y:S01]  /*0360*/  LDG.E.U16.CONSTANT R8, desc[UR4][R8.64] ;  /* 0x0000000408087981 */ /* 0x000ee2000c1e9500 */
[----:B----4-:R-:W-:-:S03]  /*0370*/  SHF.L.U32 R11, R7, 0x6, RZ ;  /* 0x00000006070b7819 */ /* 0x010fc600000006ff */
[----:B------:R0:W4:Y:S01]  /*0380*/  LDG.E.U16.CONSTANT R7, desc[UR4][R18.64] ;  /* 0x0000000412077981 */ /* 0x000122000c1e9500 */
[----:B--2---:R-:W-:Y:S01]  /*0390*/  LOP3.LUT R26, R11, R22, R17, 0xfe, !PT ;  /* 0x000000160b1a7212 */ /* 0x004fe200078efe11 */
[----:B-----5:R-:W-:Y:S02]  /*03a0*/  IMAD.SHL.U32 R12, R12, 0x200, RZ ;  /* 0x000002000c0c7824 */ /* 0x020fe400078e00ff */
[----:B------:R1:W2:Y:S01]  /*03b0*/  LDG.E.U16.CONSTANT R27, desc[UR4][R20.64] ;  /* 0x00000004141b7981 */ /* 0x0002a2000c1e9500 */
[----:B------:R-:W-:Y:S01]  /*03c0*/  SHF.L.U32 R11, R16, 0xc, RZ ;  /* 0x0000000c100b7819 */ /* 0x000fe200000006ff */
[----:B------:R-:W-:-:S03]  /*03d0*/  IMAD.WIDE R16, R5, 0x2, R20 ;  /* 0x0000000205107825 */ /* 0x000fc600078e0214 */
[----:B------:R-:W-:Y:S02]  /*03e0*/  LOP3.LUT R22, R11, R12, R26, 0xfe, !PT ;  /* 0x0000000c0b167212 */ /* 0x000fe400078efe1a */
[----:B------:R-:W5:Y:S01]  /*03f0*/  LDG.E.U16.CONSTANT R26, desc[UR4][R16.64] ;  /* 0x00000004101a7981 */ /* 0x000f62000c1e9500 */
[----:B0-----:R-:W-:Y:S01]  /*0400*/  IMAD.WIDE R18, R5, 0x2, R16 ;  /* 0x0000000205127825 */ /* 0x001fe200078e0210 */
[----:B------:R-:W-:Y:S02]  /*0410*/  SHF.R.U32.HI R11, RZ, 0xe, R28 ;  /* 0x0000000eff0b7819 */ /* 0x000fe4000001161c */
[----:B------:R-:W-:Y:S02]  /*0420*/  SHF.R.U32.HI R12, RZ, 0xb, R6 ;  /* 0x0000000bff0c7819 */ /* 0x000fe40000011606 */
[----:B------:R-:W-:-:S04]  /*0430*/  SHF.R.U32.HI R23, RZ, 0x8, R13 ;  /* 0x00000008ff177819 */ /* 0x000fc8000001160d */
[----:B------:R-:W-:Y:S02]  /*0440*/  LOP3.LUT R23, R23, R12, R11, 0xfe, !PT ;  /* 0x0000000c17177212 */ /* 0x000fe400078efe0b */
[----:B------:R0:W5:Y:S01]  /*0450*/  LDG.E.U16.CONSTANT R12, desc[UR4][R18.64] ;  /* 0x00000004120c7981 */ /* 0x000162000c1e9500 */
[----:B------:R-:W-:Y:S02]  /*0460*/  SHF.R.U32.HI R11, RZ, 0x5, R4 ;  /* 0x00000005ff0b7819 */ /* 0x000fe40000011604 */
[----:B-1----:R-:W-:Y:S01]  /*0470*/  SHF.R.U32.HI R20, RZ, 0x2, R3 ;  /* 0x00000002ff147819 */ /* 0x002fe20000011603 */
[----:B0-----:R-:W-:-:S03]  /*0480*/  IMAD.WIDE R18, R5, 0x2, R18 ;  /* 0x0000000205127825 */ /* 0x001fc600078e0212 */
[----:B------:R-:W-:Y:S02]  /*0490*/  LOP3.LUT R23, R20, R11, R23, 0xfe, !PT ;  /* 0x0000000b14177212 */ /* 0x000fe400078efe17 */
[----:B------:R0:W5:Y:S01]  /*04a0*/  LDG.E.U16.CONSTANT R11, desc[UR4][R18.64] ;  /* 0x00000004120b7981 */ /* 0x000162000c1e9500 */
[----:B------:R-:W-:-:S05]  /*04b0*/  IMAD.WIDE R20, R5, 0x2, R18 ;  /* 0x0000000205147825 */ /* 0x000fca00078e0212 */
[----:B------:R1:W5:Y:S01]  /*04c0*/  LDG.E.U16.CONSTANT R9, desc[UR4][R20.64] ;  /* 0x0000000414097981 */ /* 0x000362000c1e9500 */
[----:B------:R-:W-:-:S04]  /*04d0*/  IMAD.WIDE R16, R5, 0x2, R20 ;  /* 0x0000000205107825 */ /* 0x000fc800078e0214 */
[----:B0-----:R-:W-:Y:S01]  /*04e0*/  IMAD.WIDE R18, R5, 0x2, R16 ;  /* 0x0000000205127825 */ /* 0x001fe200078e0210 */
[----:B-1----:R-:W-:Y:S02]  /*04f0*/  SHF.L.U32 R20, R14, 0x4, RZ ;  /* 0x000000040e147819 */ /* 0x002fe400000006ff */
[----:B------:R-:W5:Y:S04]  /*0500*/  LDG.E.U16.CONSTANT R14, desc[UR4][R16.64] ;  /* 0x00000004100e7981 */ /* 0x000f68000c1e9500 */
[----:B------:R0:W5:Y:S01]  /*0510*/  LDG.E.U16.CONSTANT R16, desc[UR4][R18.64] ;  /* 0x0000000412107981 */ /* 0x000162000c1e9500 */
[----:B------:R-:W-:Y:S01]  /*0520*/  IMAD.SHL.U32 R29, R29, 0x2, RZ ;  /* 0x000000021d1d7824 */ /* 0x000fe200078e00ff */
[----:B------:R-:W-:Y:S01]  /*0530*/  SHF.L.U32 R15, R15, 0xa, RZ ;  /* 0x0000000a0f0f7819 */ /* 0x000fe200000006ff */
[----:B------:R-:W-:-:S03]  /*0540*/  IMAD.SHL.U32 R10, R10, 0x80, RZ ;  /* 0x000000800a0a7824 */ /* 0x000fc600078e00ff */
[----:B------:R-:W-:Y:S01]  /*0550*/  LOP3.LUT R23, R20, R29, R23, 0xfe, !PT ;  /* 0x0000001d14177212 */ /* 0x000fe200078efe17 */
[----:B0-----:R-:W-:-:S03]  /*0560*/  IMAD.WIDE R18, R5, 0x2, R18 ;  /* 0x0000000205127825 */ /* 0x001fc600078e0212 */
[----:B------:R-:W-:Y:S01]  /*0570*/  LOP3.LUT R10, R15, R10, R23, 0xfe, !PT ;  /* 0x0000000a0f0a7212 */ /* 0x000fe200078efe17 */
[----:B------:R-:W-:Y:S01]  /*0580*/  IMAD.WIDE R20, R5, 0x2, R18 ;  /* 0x0000000205147825 */ /* 0x000fe200078e0212 */
[----:B---3--:R-:W-:-:S03]  /*0590*/  SHF.L.U32 R8, R8, 0x10, RZ ;  /* 0x0000001008087819 */ /* 0x008fc600000006ff */
[----:B----4-:R-:W-:Y:S02]  /*05a0*/  IMAD.SHL.U32 R15, R7, 0x2000, RZ ;  /* 0x00002000070f7824 */ /* 0x010fe400078e00ff */
[----:B------:R-:W3:Y:S03]  /*05b0*/  LDG.E.U16.CONSTANT R7, desc[UR4][R18.64] ;  /* 0x0000000412077981 */ /* 0x000ee6000c1e9500 */
[----:B------:R-:W-:Y:S02]  /*05c0*/  LOP3.LUT R10, R8, R15, R10, 0xfe, !PT ;  /* 0x0000000f080a7212 */ /* 0x000fe400078efe0a */
[----:B------:R0:W4:Y:S01]  /*05d0*/  LDG.E.U16.CONSTANT R8, desc[UR4][R20.64] ;  /* 0x0000000414087981 */ /* 0x000122000c1e9500 */
[----:B--2---:R-:W-:Y:S02]  /*05e0*/  SHF.R.U32.HI R15, RZ, 0xd, R27 ;  /* 0x0000000dff0f7819 */ /* 0x004fe4000001161b */
[----:B-----5:R-:W-:Y:S01]  /*05f0*/  SHF.R.U32.HI R17, RZ, 0xa, R26 ;  /* 0x0000000aff117819 */ /* 0x020fe2000001161a */
[----:B0-----:R-:W-:-:S05]  /*0600*/  IMAD.WIDE R20, R5, 0x2, R20 ;  /* 0x0000000205147825 */ /* 0x001fca00078e0214 */
[----:B------:R-:W2:Y:S01]  /*0610*/  LDG.E.U16.CONSTANT R25, desc[UR4][R20.64] ;  /* 0x0000000414197981 */ /* 0x000ea2000c1e9500 */
[----:B------:R-:W-:Y:S01]  /*0620*/  IMAD.WIDE R18, R5, 0x2, R20 ;  /* 0x0000000205127825 */ /* 0x000fe200078e0214 */
[----:B------:R-:W-:-:S04]  /*0630*/  SHF.R.U32.HI R23, RZ, 0x7, R12 ;  /* 0x00000007ff177819 */ /* 0x000fc8000001160c */
[----:B------:R-:W-:Y:S02]  /*0640*/  LOP3.LUT R15, R23, R17, R15, 0xfe, !PT ;  /* 0x00000011170f7212 */ /* 0x000fe400078efe0f */
[----:B------:R0:W5:Y:S01]  /*0650*/  LDG.E.U16.CONSTANT R23, desc[UR4][R18.64] ;  /* 0x0000000412177981 */ /* 0x000162000c1e9500 */
[----:B------:R-:W-:Y:S02]  /*0660*/  SHF.R.U32.HI R29, RZ, 0x4, R11 ;  /* 0x00000004ff1d7819 */ /* 0x000fe4000001160b */
[----:B------:R-:W-:-:S04]  /*0670*/  SHF.R.U32.HI R17, RZ, 0x1, R9 ;  /* 0x00000001ff117819 */ /* 0x000fc80000011609 */
[----:B------:R-:W-:Y:S01]  /*0680*/  LOP3.LUT R29, R17, R29, R15, 0xfe, !PT ;  /* 0x0000001d111d7212 */ /* 0x000fe200078efe0f */
[----:B------:R-:W-:Y:S02]  /*0690*/  IMAD.SHL.U32 R17, R14, 0x4, RZ ;  /* 0x000000040e117824 */ /* 0x000fe400078e00ff */
[----:B------:R-:W-:Y:S01]  /*06a0*/  IMAD.WIDE R14, R5, 0x2, R18 ;  /* 0x00000002050e7825 */ /* 0x000fe200078e0212 */
[----:B------:R-:W-:-:S04]  /*06b0*/  SHF.L.U32 R16, R16, 0x5, RZ ;  /* 0x0000000510107819 */ /* 0x000fc800000006ff */
[----:B------:R-:W-:Y:S01]  /*06c0*/  LOP3.LUT R29, R16, R17, R29, 0xfe, !PT ;  /* 0x00000011101d7212 */ /* 0x000fe200078efe1d */
[C---:B------:R-:W-:Y:S02]  /*06d0*/  IMAD.WIDE R16, R5.reuse, 0x2, R14 ;  /* 0x0000000205107825 */ /* 0x040fe400078e020e */
[----:B------:R-:W5:Y:S02]  /*06e0*/  LDG.E.U16.CONSTANT R15, desc[UR4][R14.64] ;  /* 0x000000040e0f7981 */ /* 0x000f64000c1e9500 */
[----:B0-----:R-:W-:-:S04]  /*06f0*/  IMAD.WIDE R18, R5, 0x2, R16 ;  /* 0x0000000205127825 */ /* 0x001fc800078e0210 */
[----:B------:R-:W-:Y:S01]  /*0700*/  IMAD.WIDE R20, R5, 0x2, R18 ;  /* 0x0000000205147825 */ /* 0x000fe200078e0212 */
[----:B------:R-:W5:Y:S05]  /*0710*/  LDG.E.U16.CONSTANT R14, desc[UR4][R16.64] ;  /* 0x00000004100e7981 */ /* 0x000f6a000c1e9500 */
[----:B------:R-:W5:Y:S04]  /*0720*/  LDG.E.U16.CONSTANT R20, desc[UR4][R20.64] ;  /* 0x0000000414147981 */ /* 0x000f68000c1e9500 */
[----:B------:R0:W5:Y:S02]  /*0730*/  LDG.E.U16.CONSTANT R16, desc[UR4][R18.64] ;  /* 0x0000000412107981 */ /* 0x000164000c1e9500 */
[----:B0-----:R-:W0:Y:S01]  /*0740*/  LDC.64 R18, c[0x0][0x388] ;  /* 0x0000e200ff127b82 */ /* 0x001e220000000a00 */
[----:B------:R-:W-:Y:S01]  /*0750*/  SHF.L.U32 R24, R24, 0xf, RZ ;  /* 0x0000000f18187819 */ /* 0x000fe200000006ff */
[----:B------:R-:W-:Y:S01]  /*0760*/  IMAD.SHL.U32 R27, R27, 0x80000, RZ ;  /* 0x000800001b1b7824 */ /* 0x000fe200078e00ff */
[----:B------:R-:W-:-:S02]  /*0770*/  SHF.L.U32 R17, R28, 0x12, RZ ;  /* 0x000000121c117819 */ /* 0x000fc400000006ff */
[----:B------:R-:W-:Y:S02]  /*0780*/  SHF.L.U32 R26, R26, 0x16, RZ ;  /* 0x000000161a1a7819 */ /* 0x000fe400000006ff */
[----:B------:R-:W-:Y:S01]  /*0790*/  LOP3.LUT R22, R17, R24, R22, 0xfe, !PT ;  /* 0x0000001811167212 */ /* 0x000fe200078efe16 */
[----:B------:R-:W-:Y:S01]  /*07a0*/  IMAD.SHL.U32 R17, R12, 0x2000000, RZ ;  /* 0x020000000c117824 */ /* 0x000fe200078e00ff */
[----:B------:R-:W-:Y:S02]  /*07b0*/  SHF.L.U32 R13, R13, 0x18, RZ ;  /* 0x000000180d0d7819 */ /* 0x000fe400000006ff */
[----:B------:R-:W-:Y:S02]  /*07c0*/  LOP3.LUT R10, R26, R27, R10, 0xfe, !PT ;  /* 0x0000001b1a0a7212 */ /* 0x000fe400078efe0a */
[----:B------:R-:W-:Y:S01]  /*07d0*/  SHF.L.U32 R11, R11, 0x1c, RZ ;  /* 0x0000001c0b0b7819 */ /* 0x000fe200000006ff */
[----:B------:R-:W-:Y:S01]  /*07e0*/  IMAD.U32 R9, R9, -0x80000000, RZ ;  /* 0x8000000009097824 */ /* 0x000fe200078e00ff */
[----:B------:R-:W-:-:S02]  /*07f0*/  SHF.L.U32 R4, R4, 0x1b, RZ ;  /* 0x0000001b04047819 */ /* 0x000fc400000006ff */
[----:B------:R-:W-:Y:S02]  /*0800*/  SHF.L.U32 R3, R3, 0x1e, RZ ;  /* 0x0000001e03037819 */ /* 0x000fe400000006ff */
[----:B------:R-:W-:-:S04]  /*0810*/  LOP3.LUT R10, R11, R17, R10, 0xfe, !PT ;  /* 0x000000110b0a7212 */ /* 0x000fc800078efe0a */
[----:B------:R-:W-:Y:S02]  /*0820*/  LOP3.LUT R9, R9, R10, RZ, 0xfc, !PT ;  /* 0x0000000a09097212 */ /* 0x000fe400078efcff */
[----:B---3--:R-:W-:Y:S01]  /*0830*/  SHF.L.U32 R7, R7, 0x8, RZ ;  /* 0x0000000807077819 */ /* 0x008fe200000006ff */
[----:B----4-:R-:W-:-:S05]  /*0840*/  IMAD.SHL.U32 R8, R8, 0x800, RZ ;  /* 0x0000080008087824 */ /* 0x010fca00078e00ff */
[----:B------:R-:W-:Y:S01]  /*0850*/  LOP3.LUT R29, R8, R7, R29, 0xfe, !PT ;  /* 0x00000007081d7212 */ /* 0x000fe200078efe1d */
[----:B------:R-:W-:-:S04]  /*0860*/  IMAD R7, R0, R5, R2 ;  /* 0x0000000500077224 */ /* 0x000fc800078e0202 */
[----:B0-----:R-:W-:Y:S01]  /*0870*/  IMAD.WIDE R18, R7, 0x4, R18 ;  /* 0x0000000407127825 */ /* 0x001fe200078e0212 */
[----:B------:R-:W-:Y:S02]  /*0880*/  SHF.L.U32 R7, R6, 0x15, RZ ;  /* 0x0000001506077819 */ /* 0x000fe400000006ff */
[----:B--2---:R-:W-:Y:S02]  /*0890*/  SHF.L.U32 R0, R25, 0xe, RZ ;  /* 0x0000000e19007819 */ /* 0x004fe400000006ff */
[----:B------:R-:W-:Y:S01]  /*08a0*/  LOP3.LUT R13, R13, R7, R22, 0xfe, !PT ;  /* 0x000000070d0d7212 */ /* 0x000fe200078efe16 */
[----:B------:R-:W-:-:S03]  /*08b0*/  IMAD.WIDE R6, R5, 0x4, R18 ;  /* 0x0000000405067825 */ /* 0x000fc600078e0212 */
[----:B------:R-:W-:Y:S01]  /*08c0*/  LOP3.LUT R13, R3, R4, R13, 0xfe, !PT ;  /* 0x00000004030d7212 */ /* 0x000fe200078efe0d */
[----:B-----5:R-:W-:-:S05]  /*08d0*/  IMAD.SHL.U32 R23, R23, 0x20000, RZ ;  /* 0x0002000017177824 */ /* 0x020fca00078e00ff */
[----:B------:R-:W-:Y:S01]  /*08e0*/  LOP3.LUT R0, R23, R0, R29, 0xfe, !PT ;  /* 0x0000000017007212 */ /* 0x000fe200078efe1d */
[----:B------:R-:W-:Y:S01]  /*08f0*/  IMAD.WIDE R2, R5, 0x4, R6 ;  /* 0x0000000405027825 */ /* 0x000fe200078e0206 */
[----:B------:R-:W-:Y:S04]  /*0900*/  STG.E desc[UR4][R18.64], R13 ;  /* 0x0000000d12007986 */ /* 0x000fe8000c101904 */
[----:B------:R-:W-:Y:S01]  /*0910*/  STG.E desc[UR4][R6.64], R9 ;  /* 0x0000000906007986 */ /* 0x000fe2000c101904 */
[----:B------:R-:W-:Y:S01]  /*0920*/  SHF.L.U32 R15, R15, 0x14, RZ ;  /* 0x000000140f0f7819 */ /* 0x000fe200000006ff */
[----:B------:R-:W-:-:S05]  /*0930*/  IMAD.SHL.U32 R14, R14, 0x800000, RZ ;  /* 0x008000000e0e7824 */ /* 0x000fca00078e00ff */
[----:B------:R-:W-:Y:S02]  /*0940*/  LOP3.LUT R0, R14, R15, R0, 0xfe, !PT ;  /* 0x0000000f0e007212 */ /* 0x000fe400078efe00 */
[----:B------:R-:W-:Y:S02]  /*0950*/  SHF.L.U32 R20, R20, 0x1d, RZ ;  /* 0x0000001d14147819 */ /* 0x000fe400000006ff */
[----:B------:R-:W-:-:S04]  /*0960*/  SHF.L.U32 R11, R16, 0x1a, RZ ;  /* 0x0000001a100b7819 */ /* 0x000fc800000006ff */
[----:B------:R-:W-:-:S05]  /*0970*/  LOP3.LUT R11, R20, R11, R0, 0xfe, !PT ;  /* 0x0000000b140b7212 */ /* 0x000fca00078efe00 */
[----:B------:R-:W-:Y:S01]  /*0980*/  STG.E desc[UR4][R2.64], R11 ;  /* 0x0000000b02007986 */ /* 0x000fe2000c101904 */
[----:B------:R-:W-:Y:S05]  /*0990*/  EXIT ;  /* 0x000000000000794d */ /* 0x000fea0003800000 */
.L_x_4:
        /* <DEDUP_REMOVED lines=14> */
.L_x_12:


//--------------------- .text._Z19pack_columns_kernelILi2EEvPKtPjii --------------------------
	.section	.text._Z19pack_columns_kernelILi2EEvPKtPjii,"ax",@progbits
	.align	128
        .global         _Z19pack_columns_kernelILi2EEvPKtPjii
        .type           _Z19pack_columns_kernelILi2EEvPKtPjii,@function
        .size           _Z19pack_columns_kernelILi2EEvPKtPjii,(.L_x_13 - _Z19pack_columns_kernelILi2EEvPKtPjii)
        .other          _Z19pack_columns_kernelILi2EEvPKtPjii,@"STO_CUDA_ENTRY STV_DEFAULT"
_Z19pack_columns_kernelILi2EEvPKtPjii:
.text._Z19pack_columns_kernelILi2EEvPKtPjii:
        /* <DEDUP_REMOVED lines=17> */
[----:B0-----:R-:W-:-:S05]  /*0110*/  IMAD.WIDE R6, R5, 0x2, R6 ;  /* 0x0000000205067825 */ /* 0x001fca00078e0206 */
[----:B-1----:R0:W2:Y:S01]  /*0120*/  LDG.E.U16.CONSTANT R21, desc[UR4][R6.64] ;  /* 0x0000000406157981 */ /* 0x0020a2000c1e9500 */
[----:B------:R-:W-:-:S05]  /*0130*/  IMAD.WIDE R16, R3, 0x2, R6 ;  /* 0x0000000203107825 */ /* 0x000fca00078e0206 */
[----:B------:R1:W3:Y:S01]  /*0140*/  LDG.E.U16.CONSTANT R0, desc[UR4][R16.64] ;  /* 0x0000000410007981 */ /* 0x0002e2000c1e9500 */
[----:B------:R-:W-:-:S04]  /*0150*/  IMAD.WIDE R22, R3, 0x2, R16 ;  /* 0x0000000203167825 */ /* 0x000fc800078e0210 */
[C---:B------:R-:W-:Y:S02]  /*0160*/  IMAD.WIDE R24, R3.reuse, 0x2, R22 ;  /* 0x0000000203187825 */ /* 0x040fe400078e0216 */
[----:B------:R-:W4:Y:S02]  /*0170*/  LDG.E.U16.CONSTANT R22, desc[UR4][R22.64] ;  /* 0x0000000416167981 */ /* 0x000f24000c1e9500 */
[C---:B------:R-:W-:Y:S02]  /*0180*/  IMAD.WIDE R28, R3.reuse, 0x2, R24 ;  /* 0x00000002031c7825 */ /* 0x040fe400078e0218 */
[----:B------:R5:W2:Y:S04]  /*0190*/  LDG.E.U16.CONSTANT R18, desc[UR4][R24.64] ;  /* 0x0000000418127981 */ /* 0x000aa8000c1e9500 */
[----:B------:R5:W2:Y:S01]  /*01a0*/  LDG.E.U16.CONSTANT R20, desc[UR4][R28.64] ;  /* 0x000000041c147981 */ /* 0x000aa2000c1e9500 */
[----:B------:R-:W-:-:S04]  /*01b0*/  IMAD.WIDE R26, R3, 0x2, R28 ;  /* 0x00000002031a7825 */ /* 0x000fc800078e021c */
[C---:B------:R-:W-:Y:S02]  /*01c0*/  IMAD.WIDE R14, R3.reuse, 0x2, R26 ;  /* 0x00000002030e7825 */ /* 0x040fe400078e021a */
[----:B------:R-:W2:Y:S02]  /*01d0*/  LDG.E.U16.CONSTANT R26, desc[UR4][R26.64] ;  /* 0x000000041a1a7981 */ /* 0x000ea4000c1e9500 */
[C---:B------:R-:W-:Y:S02]  /*01e0*/  IMAD.WIDE R10, R3.reuse, 0x2, R14 ;  /* 0x00000002030a7825 */ /* 0x040fe400078e020e */
[----:B------:R-:W2:Y:S02]  /*01f0*/  LDG.E.U16.CONSTANT R14, desc[UR4][R14.64] ;  /* 0x000000040e0e7981 */ /* 0x000ea4000c1e9500 */
[C---:B------:R-:W-:Y:S02]  /*0200*/  IMAD.WIDE R12, R3.reuse, 0x2, R10 ;  /* 0x00000002030c7825 */ /* 0x040fe400078e020a */
[----:B------:R-:W2:Y:S02]  /*0210*/  LDG.E.U16.CONSTANT R10, desc[UR4][R10.64] ;  /* 0x000000040a0a7981 */ /* 0x000ea4000c1e9500 */
[----:B------:R-:W-:-:S02]  /*0220*/  IMAD.WIDE R4, R3, 0x2, R12 ;  /* 0x0000000203047825 */ /* 0x000fc400078e020c */
[----:B------:R-:W2:Y:S02]  /*0230*/  LDG.E.U16.CONSTANT R12, desc[UR4][R12.64] ;  /* 0x000000040c0c7981 */ /* 0x000ea4000c1e9500 */
[C---:B0-----:R-:W-:Y:S02]  /*0240*/  IMAD.WIDE R6, R3.reuse, 0x2, R4 ;  /* 0x0000000203067825 */ /* 0x041fe400078e0204 */
[----:B------:R-:W2:Y:S02]  /*0250*/  LDG.E.U16.CONSTANT R4, desc[UR4][R4.64] ;  /* 0x0000000404047981 */ /* 0x000ea4000c1e9500 */
[C---:B------:R-:W-:Y:S02]  /*0260*/  IMAD.WIDE R8, R3.reuse, 0x2, R6 ;  /* 0x0000000203087825 */ /* 0x040fe400078e0206 */
[----:B------:R-:W2:Y:S02]  /*0270*/  LDG.E.U16.CONSTANT R6, desc[UR4][R6.64] ;  /* 0x0000000406067981 */ /* 0x000ea4000c1e9500 */
[----:B-1----:R-:W-:-:S02]  /*0280*/  IMAD.WIDE R16, R3, 0x2, R8 ;  /* 0x0000000203107825 */ /* 0x002fc400078e0208 */
[----:B------:R-:W2:Y:S02]  /*0290*/  LDG.E.U16.CONSTANT R8, desc[UR4][R8.64] ;  /* 0x0000000408087981 */ /* 0x000ea4000c1e9500 */
[C---:B-----5:R-:W-:Y:S02]  /*02a0*/  IMAD.WIDE R24, R3.reuse, 0x2, R16 ;  /* 0x0000000203187825 */ /* 0x060fe400078e0210 */
[----:B------:R-:W5:Y:S02]  /*02b0*/  LDG.E.U16.CONSTANT R16, desc[UR4][R16.64] ;  /* 0x0000000410107981 */ /* 0x000f64000c1e9500 */
[C---:B------:R-:W-:Y:S02]  /*02c0*/  IMAD.WIDE R28, R3.reuse, 0x2, R24 ;  /* 0x00000002031c7825 */ /* 0x040fe400078e0218 */
[----:B------:R-:W5:Y:S04]  /*02d0*/  LDG.E.U16.CONSTANT R24, desc[UR4][R24.64] ;  /* 0x0000000418187981 */ /* 0x000f68000c1e9500 */
[----:B------:R0:W5:Y:S02]  /*02e0*/  LDG.E.U16.CONSTANT R15, desc[UR4][R28.64] ;  /* 0x000000041c0f7981 */ /* 0x000164000c1e9500 */
[----:B0-----:R-:W-:-:S05]  /*02f0*/  IMAD.WIDE R28, R3, 0x2, R28 ;  /* 0x00000002031c7825 */ /* 0x001fca00078e021c */
[----:B------:R-:W5:Y:S01]  /*0300*/  LDG.E.U16.CONSTANT R3, desc[UR4][R28.64] ;  /* 0x000000041c037981 */ /* 0x000f62000c1e9500 */
[----:B------:R-:W-:Y:S02]  /*0310*/  IADD3 R19, PT, PT, R19, R2, RZ ;  /* 0x0000000213137210 */ /* 0x000fe40007ffe0ff */
[----:B---3--:R-:W-:Y:S02]  /*0320*/  SHF.L.U32 R0, R0, 0x2, RZ ;  /* 0x0000000200007819 */ /* 0x008fe400000006ff */
[----:B----4-:R-:W-:-:S04]  /*0330*/  SHF.L.U32 R22, R22, 0x4, RZ ;  /* 0x0000000416167819 */ /* 0x010fc800000006ff */
[----:B--2---:R-:W-:Y:S02]  /*0340*/  LOP3.LUT R0, R22, R0, R21, 0xfe, !PT ;  /* 0x0000000016007212 */ /* 0x004fe400078efe15 */
[----:B------:R-:W-:Y:S01]  /*0350*/  SHF.L.U32 R5, R18, 0x6, RZ ;  /* 0x0000000612057819 */ /* 0x000fe200000006ff */
[----:B------:R-:W-:-:S05]  /*0360*/  IMAD.SHL.U32 R20, R20, 0x100, RZ ;  /* 0x0000010014147824 */ /* 0x000fca00078e00ff */
[----:B------:R-:W-:Y:S02]  /*0370*/  LOP3.LUT R0, R20, R5, R0, 0xfe, !PT ;  /* 0x0000000514007212 */ /* 0x000fe400078efe00 */
[----:B------:R-:W-:Y:S02]  /*0380*/  SHF.L.U32 R5, R26, 0xa, RZ ;  /* 0x0000000a1a057819 */ /* 0x000fe400000006ff */
[----:B------:R-:W-:-:S04]  /*0390*/  SHF.L.U32 R14, R14, 0xc, RZ ;  /* 0x0000000c0e0e7819 */ /* 0x000fc800000006ff */
[----:B------:R-:W-:Y:S02]  /*03a0*/  LOP3.LUT R0, R14, R5, R0, 0xfe, !PT ;  /* 0x000000050e007212 */ /* 0x000fe400078efe00 */
[----:B------:R-:W-:Y:S02]  /*03b0*/  SHF.L.U32 R5, R10, 0xe, RZ ;  /* 0x0000000e0a057819 */ /* 0x000fe400000006ff */
[----:B------:R-:W0:Y:S01]  /*03c0*/  LDC.64 R10, c[0x0][0x388] ;  /* 0x0000e200ff0a7b82 */ /* 0x000e220000000a00 */
[----:B------:R-:W-:-:S05]  /*03d0*/  IMAD.U32 R12, R12, 0x10000, RZ ;  /* 0x000100000c0c7824 */ /* 0x000fca00078e00ff */
[----:B------:R-:W-:Y:S02]  /*03e0*/  LOP3.LUT R0, R12, R5, R0, 0xfe, !PT ;  /* 0x000000050c007212 */ /* 0x000fe400078efe00 */
[----:B------:R-:W-:Y:S02]  /*03f0*/  SHF.L.U32 R5, R4, 0x12, RZ ;  /* 0x0000001204057819 */ /* 0x000fe400000006ff */
[----:B------:R-:W-:-:S04]  /*0400*/  SHF.L.U32 R6, R6, 0x14, RZ ;  /* 0x0000001406067819 */ /* 0x000fc800000006ff */
[----:B------:R-:W-:Y:S02]  /*0410*/  LOP3.LUT R0, R6, R5, R0, 0xfe, !PT ;  /* 0x0000000506007212 */ /* 0x000fe400078efe00 */
[----:B------:R-:W-:Y:S01]  /*0420*/  SHF.L.U32 R5, R8, 0x16, RZ ;  /* 0x0000001608057819 */ /* 0x000fe200000006ff */
[----:B-----5:R-:W-:-:S05]  /*0430*/  IMAD.SHL.U32 R16, R16, 0x1000000, RZ ;  /* 0x0100000010107824 */ /* 0x020fca00078e00ff */
[----:B------:R-:W-:Y:S02]  /*0440*/  LOP3.LUT R0, R16, R5, R0, 0xfe, !PT ;  /* 0x0000000510007212 */ /* 0x000fe400078efe00 */
[----:B------:R-:W-:Y:S02]  /*0450*/  SHF.L.U32 R5, R24, 0x1a, RZ ;  /* 0x0000001a18057819 */ /* 0x000fe400000006ff */
[----:B------:R-:W-:-:S04]  /*0460*/  SHF.L.U32 R15, R15, 0x1c, RZ ;  /* 0x0000001c0f0f7819 */ /* 0x000fc800000006ff */
[----:B------:R-:W-:Y:S01]  /*0470*/  LOP3.LUT R0, R15, R5, R0, 0xfe, !PT ;  /* 0x000000050f007212 */ /* 0x000fe200078efe00 */
[----:B0-----:R-:W-:Y:S01]  /*0480*/  IMAD.WIDE R10, R19, 0x4, R10 ;  /* 0x00000004130a7825 */ /* 0x001fe200078e020a */
[----:B------:R-:W-:-:S04]  /*0490*/  SHF.L.U32 R3, R3, 0x1e, RZ ;  /* 0x0000001e03037819 */ /* 0x000fc800000006ff */
[----:B------:R-:W-:-:S05]  /*04a0*/  LOP3.LUT R3, R3, R0, RZ, 0xfc, !PT ;  /* 0x0000000003037212 */ /* 0x000fca00078efcff */
[----:B------:R-:W-:Y:S01]  /*04b0*/  STG.E desc[UR4][R10.64], R3 ;  /* 0x000000030a007986 */ /* 0x000fe2000c101904 */
[----:B------:R-:W-:Y:S05]  /*04c0*/  EXIT ;  /* 0x000000000000794d */ /* 0x000fea0003800000 */
.L_x_5:
        /* <DEDUP_REMOVED lines=11> */
.L_x_13:


//--------------------- .text._Z18pack_rows_6_kernelPKtPjii --------------------------
	.section	.text._Z18pack_rows_6_kernelPKtPjii,"ax",@progbits
	.align	128
        .global         _Z18pack_rows_6_kernelPKtPjii
        .type           _Z18pack_rows_6_kernelPKtPjii,@function
        .size           _Z18pack_rows_6_kernelPKtPjii,(.L_x_14 - _Z18pack_rows_6_kernelPKtPjii)
        .other          _Z18pack_rows_6_kernelPKtPjii,@"STO_CUDA_ENTRY STV_DEFAULT"
_Z18pack_rows_6_kernelPKtPjii:
.text._Z18pack_rows_6_kernelPKtPjii:
[----:B------:R-:W-:Y:S01]  /*0000*/  LDC R1, c[0x0][0x37c] ;  /* 0x0000df00ff017b82 */ /* 0x000fe20000000800 */
[----:B------:R-:W0:Y:S07]  /*0010*/  S2R R0, SR_TID.X ;  /* 0x0000000000007919 */ /* 0x000e2e0000002100 */
[----:B------:R-:W0:Y:S01]  /*0020*/  S2UR UR4, SR_CTAID.X ;  /* 0x00000000000479c3 */ /* 0x000e220000002500 */
[----:B------:R-:W1:Y:S01]  /*0030*/  LDCU.64 UR6, c[0x0][0x390] ;  /* 0x00007200ff0677ac */ /* 0x000e620008000a00 */
[----:B------:R-:W2:Y:S06]  /*0040*/  S2R R3, SR_TID.Y ;  /* 0x0000000000037919 */ /* 0x000eac0000002200 */
[----:B------:R-:W0:Y:S08]  /*0050*/  LDC R5, c[0x0][0x360] ;  /* 0x0000d800ff057b82 */ /* 0x000e300000000800 */
[----:B------:R-:W2:Y:S08]  /*0060*/  S2UR UR5, SR_CTAID.Y ;  /* 0x00000000000579c3 */ /* 0x000eb00000002600 */
[----:B------:R-:W2:Y:S01]  /*0070*/  LDC R2, c[0x0][0x364] ;  /* 0x0000d900ff027b82 */ /* 0x000ea20000000800 */
[----:B0-----:R-:W-:-:S05]  /*0080*/  IMAD R5, R5, UR4, R0 ;  /* 0x0000000405057c24 */ /* 0x001fca000f8e0200 */
[----:B-1----:R-:W-:Y:S01]  /*0090*/  ISETP.GE.AND P0, PT, R5, UR7, PT ;  /* 0x0000000705007c0c */ /* 0x002fe2000bf06270 */
[----:B--2---:R-:W-:-:S05]  /*00a0*/  IMAD R0, R2, UR5, R3 ;  /* 0x0000000502007c24 */ /* 0x004fca000f8e0203 */
[----:B------:R-:W-:-:S13]  /*00b0*/  ISETP.GE.OR P0, PT, R0, UR6, P0 ;  /* 0x0000000600007c0c */ /* 0x000fda0008706670 */
[----:B------:R-:W-:Y:S05]  /*00c0*/  @P0 EXIT ;  /* 0x000000000000094d */ /* 0x000fea0003800000 */
[----:B------:R-:W0:Y:S01]  /*00d0*/  LDC.64 R6, c[0x0][0x380] ;  /* 0x0000e000ff067b82 */ /* 0x000e220000000a00 */
[----:B------:R-:W1:Y:S01]  /*00e0*/  LDCU.64 UR4, c[0x0][0x358] ;  /* 0x00006b00ff0477ac */ /* 0x000e620008000a00 */
[----:B------:R-:W-:-:S04]  /*00f0*/  IMAD R5, R0, UR7, R5 ;  /* 0x0000000700057c24 */ /* 0x000fc8000f8e0205 */
[----:B------:R-:W-:-:S04]  /*0100*/  IMAD.SHL.U32 R3, R5, 0x8, RZ ;  /* 0x0000000805037824 */ /* 0x000fc800078e00ff */
[----:B0-----:R-:W-:-:S05]  /*0110*/  IMAD.WIDE R6, R3, 0x2, R6 ;  /* 0x0000000203067825 */ /* 0x001fca00078e0206 */
[----:B-1----:R-:W2:Y:S04]  /*0120*/  LDG.E.U16.CONSTANT R2, desc[UR4][R6.64+0x2] ;  /* 0x0000020406027981 */ /* 0x002ea8000c1e9500 */
[----:B------:R-:W3:Y:S04]  /*0130*/  LDG.E.U16.CONSTANT R8, desc[UR4][R6.64+0x6] ;  /* 0x0000060406087981 */ /* 0x000ee8000c1e9500 */
[----:B------:R-:W4:Y:S04]  /*0140*/  LDG.E.U16.CONSTANT R0, desc[UR4][R6.64] ;  /* 0x0000000406007981 */ /* 0x000f28000c1e9500 */
[----:B------:R-:W5:Y:S04]  /*0150*/  LDG.E.U16.CONSTANT R4, desc[UR4][R6.64+0x4] ;  /* 0x0000040406047981 */ /* 0x000f68000c1e9500 */
[----:B------:R-:W5:Y:S04]  /*0160*/  LDG.E.U16.CONSTANT R11, desc[UR4][R6.64+0xa] ;  /* 0x00000a04060b7981 */ /* 0x000f68000c1e9500 */
[----:B------:R-:W5:Y:S04]  /*0170*/  LDG.E.U16.CONSTANT R10, desc[UR4][R6.64+0x8] ;  /* 0x00000804060a7981 */ /* 0x000f68000c1e9500 */
[----:B------:R-:W5:Y:S04]  /*0180*/  LDG.E.U16.CONSTANT R12, desc[UR4][R6.64+0xc] ;  /* 0x00000c04060c7981 */ /* 0x000f68000c1e9500 */
[----:B------:R0:W5:Y:S01]  /*0190*/  LDG.E.U16.CONSTANT R13, desc[UR4][R6.64+0xe] ;  /* 0x00000e04060d7981 */ /* 0x000162000c1e9500 */
[----:B--2---:R-:W-:-:S04]  /*01a0*/  VIADD R2, R2, 0xffffffff ;  /* 0xffffffff02027836 */ /* 0x004fc80000000000 */
[----:B------:R-:W-:Y:S01]  /*01b0*/  IMAD.SHL.U32 R9, R2, 0x10, RZ ;  /* 0x0000001002097824 */ /* 0x000fe200078e00ff */
[----:B---3--:R-:W-:Y:S01]  /*01c0*/  IADD3 R8, PT, PT, R8, -0x1, RZ ;  /* 0xffffffff08087810 */ /* 0x008fe20007ffe0ff */
[----:B------:R-:W1:Y:S01]  /*01d0*/  LDC.64 R2, c[0x0][0x388] ;  /* 0x0000e200ff027b82 */ /* 0x000e620000000a00 */
[----:B----4-:R-:W-:Y:S02]  /*01e0*/  VIADD R0, R0, 0xffffffff ;  /* 0xffffffff00007836 */ /* 0x010fe40000000000 */
[----:B------:R-:W-:Y:S02]  /*01f0*/  LOP3.LUT R9, R9, 0xffff0, RZ, 0xe2, !PT ;  /* 0x000ffff009097812 */ /* 0x000fe400078ee2ff */
[----:B------:R-:W-:Y:S01]  /*0200*/  SHF.L.U32 R8, R8, 0xc, RZ ;  /* 0x0000000c08087819 */ /* 0x000fe200000006ff */
[----:B-----5:R-:W-:Y:S01]  /*0210*/  VIADD R4, R4, 0xffffffff ;  /* 0xffffffff04047836 */ /* 0x020fe20000000000 */
[----:B------:R-:W-:Y:S01]  /*0220*/  LOP3.LUT R0, R9, 0xffff, R0, 0xf8, !PT ;  /* 0x0000ffff09007812 */ /* 0x000fe200078ef800 */
[----:B------:R-:W-:-:S03]  /*0230*/  VIADD R11, R11, 0xffffffff ;  /* 0xffffffff0b0b7836 */ /* 0x000fc60000000000 */
[----:B------:R-:W-:Y:S02]  /*0240*/  PRMT R9, R4, 0x7104, RZ ;  /* 0x0000710404097816 */ /* 0x000fe400000000ff */
[----:B------:R-:W-:Y:S01]  /*0250*/  LOP3.LUT R4, R8, 0xffff000, RZ, 0xe2, !PT ;  /* 0x0ffff00008047812 */ /* 0x000fe200078ee2ff */
[----:B------:R-:W-:Y:S01]  /*0260*/  VIADD R10, R10, 0xffffffff ;  /* 0xffffffff0a0a7836 */ /* 0x000fe20000000000 */
[----:B------:R-:W-:Y:S02]  /*0270*/  LOP3.LUT R11, R11, 0xffff, RZ, 0xc0, !PT ;  /* 0x0000ffff0b0b7812 */ /* 0x000fe400078ec0ff */
[----:B------:R-:W-:Y:S01]  /*0280*/  LOP3.LUT R0, R4, R9, R0, 0xfe, !PT ;  /* 0x0000000904007212 */ /* 0x000fe200078efe00 */
[----:B0-----:R-:W-:Y:S01]  /*0290*/  IMAD.U32 R7, R10, 0x10000, RZ ;  /* 0x000100000a077824 */ /* 0x001fe200078e00ff */
[----:B------:R-:W-:Y:S02]  /*02a0*/  IADD3 R12, PT, PT, R12, -0x1, RZ ;  /* 0xffffffff0c0c7810 */ /* 0x000fe40007ffe0ff */
[----:B------:R-:W-:Y:S01]  /*02b0*/  SHF.L.U32 R11, R11, 0x14, RZ ;  /* 0x000000140b0b7819 */ /* 0x000fe200000006ff */
[----:B------:R-:W-:Y:S01]  /*02c0*/  VIADD R13, R13, 0xffffffff ;  /* 0xffffffff0d0d7836 */ /* 0x000fe20000000000 */
[----:B------:R-:W-:Y:S01]  /*02d0*/  LOP3.LUT R12, R12, 0xffff, RZ, 0xc0, !PT ;  /* 0x0000ffff0c0c7812 */ /* 0x000fe200078ec0ff */
[----:B-1----:R-:W-:Y:S01]  /*02e0*/  IMAD.WIDE R2, R5, 0x4, R2 ;  /* 0x0000000405027825 */ /* 0x002fe200078e0202 */
[----:B------:R-:W-:-:S02]  /*02f0*/  LOP3.LUT R0, R11, R7, R0, 0xfe, !PT ;  /* 0x000000070b007212 */ /* 0x000fc400078efe00 */
[----:B------:R-:W-:Y:S01]  /*0300*/  LOP3.LUT R13, R13, 0xffff, RZ, 0xc0, !PT ;  /* 0x0000ffff0d0d7812 */ /* 0x000fe200078ec0ff */
[----:B------:R-:W-:-:S03]  /*0310*/  IMAD.SHL.U32 R7, R12, 0x1000000, RZ ;  /* 0x010000000c077824 */ /* 0x000fc600078e00ff */
[----:B------:R-:W-:-:S04]  /*0320*/  SHF.L.U32 R13, R13, 0x1c, RZ ;  /* 0x0000001c0d0d7819 */ /* 0x000fc800000006ff */
[----:B------:R-:W-:-:S05]  /*0330*/  LOP3.LUT R7, R13, R7, R0, 0xfe, !PT ;  /* 0x000000070d077212 */ /* 0x000fca00078efe00 */
[----:B------:R-:W-:Y:S01]  /*0340*/  STG.E desc[UR4][R2.64], R7 ;  /* 0x0000000702007986 */ /* 0x000fe2000c101904 */
[----:B------:R-:W-:Y:S05]  /*0350*/  EXIT ;  /* 0x000000000000794d */ /* 0x000fea0003800000 */
.L_x_6:
        /* <DEDUP_REMOVED lines=10> */
.L_x_14:


//--------------------- .text._Z18pack_rows_4_kernelPKtPjii --------------------------
	.section	.text._Z18pack_rows_4_kernelPKtPjii,"ax",@progbits
	.align	128
        .global         _Z18pack_rows_4_kernelPKtPjii
        .type           _Z18pack_rows_4_kernelPKtPjii,@function
        .size           _Z18pack_rows_4_kernelPKtPjii,(.L_x_15 - _Z18pack_rows_4_kernelPKtPjii)
        .other          _Z18pack_rows_4_kernelPKtPjii,@"STO_CUDA_ENTRY STV_DEFAULT"
_Z18pack_rows_4_kernelPKtPjii:
.text._Z18pack_rows_4_kernelPKtPjii:
        /* <DEDUP_REMOVED lines=54> */
.L_x_7:
        /* <DEDUP_REMOVED lines=10> */
.L_x_15:


//--------------------- .nv.shared.reserved.0     --------------------------
	.section	.nv.shared.reserved.0,"aw",@nobits
	.weak		__nv_reservedSMEM_offset_0_alias
	.size		__nv_reservedSMEM_offset_0_alias, 0, 64
	.other		__nv_reservedSMEM_offset_0_alias,@"STO_CUDA_RESERVED_SHARED STV_DEFAULT"
__nv_reservedSMEM_offset_0_alias:
	.zero		0
	.zero		64


//--------------------- .nv.global                --------------------------
	.section	.nv.global,"aw",@nobits
.nv.global:
	.type		_ZN45_INTERNAL_1fa38335_14_pack_tensor_cu_cf58b8634cuda3std3__48in_placeE,@object
	.size		_ZN45_INTERNAL_1fa38335_14_pack_tensor_cu_cf58b8634cuda3std3__48in_placeE,(_ZN45_INTERNAL_1fa38335_14_pack_tensor_cu_cf58b8634cuda3std6ranges3__45__cpo8distanceE - _ZN45_INTERNAL_1fa38335_14_pack_tensor_cu_cf58b8634cuda3std3__48in_placeE)
_ZN45_INTERNAL_1fa38335_14_pack_tensor_cu_cf58b8634cuda3std3__48in_placeE:
	.zero		1
	.type		_ZN45_INTERNAL_1fa38335_14_pack_tensor_cu_cf58b8634cuda3std6ranges3__45__cpo8distanceE,@object
	.size		_ZN45_INTERNAL_1fa38335_14_pack_tensor_cu_cf58b8634cuda3std6ranges3__45__cpo8distanceE,(_ZN45_INTERNAL_1fa38335_14_pack_tensor_cu_cf58b8634cuda3std3__45__cpo6cbeginE - _ZN45_INTERNAL_1fa38335_14_pack_tensor_cu_cf58b8634cuda3std6ranges3__45__cpo8distanceE)
_ZN45_INTERNAL_1fa38335_14_pack_tensor_cu_cf58b8634cuda3std6ranges3__45__cpo8distanceE:
	.zero		1
	.type		_ZN45_INTERNAL_1fa38335_14_pack_tensor_cu_cf58b8634cuda3std3__45__cpo6cbeginE,@object
	.size		_ZN45_INTERNAL_1fa38335_14_pack_tensor_cu_cf58b8634cuda3std3__45__cpo6cbeginE,(_ZN45_INTERNAL_1fa38335_14_pack_tensor_cu_cf58b8634cuda3std6ranges3__45__cpo7advanceE - _ZN45_INTERNAL_1fa38335_14_pack_tensor_cu_cf58b8634cuda3std3__45__cpo6cbeginE)
_ZN45_INTERNAL_1fa38335_14_pack_tensor_cu_cf58b8634cuda3std3__45__cpo6cbeginE:
	.zero		1
	.type		_ZN45_INTERNAL_1fa38335_14_pack_tensor_cu_cf58b8634cuda3std6ranges3__45__cpo7advanceE,@object
	.size		_ZN45_INTERNAL_1fa38335_14_pack_tensor_cu_cf58b8634cuda3std6ranges3__45__cpo7advanceE,(_ZN45_INTERNAL_1fa38335_14_pack_tensor_cu_cf58b8634cuda3std3__45__cpo7crbeginE - _ZN45_INTERNAL_1fa38335_14_pack_tensor_cu_cf58b8634cuda3std6ranges3__45__cpo7advanceE)
_ZN45_INTERNAL_1fa38335_14_pack_tensor_cu_cf58b8634cuda3std6ranges3__45__cpo7advanceE:
	.zero		1
	.type		_ZN45_INTERNAL_1fa38335_14_pack_tensor_cu_cf58b8634cuda3std3__45__cpo7crbeginE,@object
	.size		_ZN45_INTERNAL_1fa38335_14_pack_tensor_cu_cf58b8634cuda3std3__45__cpo7crbeginE,(_ZN45_INTERNAL_1fa38335_14_pack_tensor_cu_cf58b8634cuda3std6ranges3__45__cpo4dataE - _ZN45_INTERNAL_1fa38335_14_pack_tensor_cu_cf58b8634cuda3std3__45__cpo7crbeginE)
_ZN45_INTERNAL_1fa38335_14_pack_tensor_cu_cf58b8634cuda3std3__45__cpo7crbeginE:
	.zero		1
	.type		_ZN45_INTERNAL_1fa38335_14_pack_tensor_cu_cf58b8634cuda3std6ranges3__45__cpo4dataE,@object
	.size		_ZN45_INTERNAL_1fa38335_14_pack_tensor_cu_cf58b8634cuda3std6ranges3__45__cpo4dataE,(_ZN45_INTERNAL_1fa38335_14_pack_tensor_cu_cf58b8634cuda3std6ranges3__45__cpo5beginE - _ZN45_INTERNAL_1fa38335_14_pack_tensor_cu_cf58b8634cuda3std6ranges3__45__cpo4dataE)
_ZN45_INTERNAL_1fa38335_14_pack_tensor_cu_cf58b8634cuda3std6ranges3__45__cpo4dataE:
	.zero		1
	.type		_ZN45_INTERNAL_1fa38335_14_pack_tensor_cu_cf58b8634cuda3std6ranges3__45__cpo5beginE,@object
	.size		_ZN45_INTERNAL_1fa38335_14_pack_tensor_cu_cf58b8634cuda3std6ranges3__45__cpo5beginE,(_ZN45_INTERNAL_1fa38335_14_pack_tensor_cu_cf58b8634cuda3std3__447_GLOBAL__N__1fa38335_14_pack_tensor_cu_cf58b8636ignoreE - _ZN45_INTERNAL_1fa38335_14_pack_tensor_cu_cf58b8634cuda3std6ranges3__45__cpo5beginE)
_ZN45_INTERNAL_1fa38335_14_pack_tensor_cu_cf58b8634cuda3std6ranges3__45__cpo5beginE:
	.zero		1
	.type		_ZN45_INTERNAL_1fa38335_14_pack_tensor_cu_cf58b8634cuda3std3__447_GLOBAL__N__1fa38335_14_pack_tensor_cu_cf58b8636ignoreE,@object
	.size		_ZN45_INTERNAL_1fa38335_14_pack_tensor_cu_cf58b8634cuda3std3__447_GLOBAL__N__1fa38335_14_pack_tensor_cu_cf58b8636ignoreE,(_ZN45_INTERNAL_1fa38335_14_pack_tensor_cu_cf58b8634cuda3std6ranges3__45__cpo4sizeE - _ZN45_INTERNAL_1fa38335_14_pack_tensor_cu_cf58b8634cuda3std3__447_GLOBAL__N__1fa38335_14_pack_tensor_cu_cf58b8636ignoreE)
_ZN45_INTERNAL_1fa38335_14_pack_tensor_cu_cf58b8634cuda3std3__447_GLOBAL__N__1fa38335_14_pack_tensor_cu_cf58b8636ignoreE:
	.zero		1
	.type		_ZN45_INTERNAL_1fa38335_14_pack_tensor_cu_cf58b8634cuda3std6ranges3__45__cpo4sizeE,@object
	.size		_ZN45_INTERNAL_1fa38335_14_pack_tensor_cu_cf58b8634cuda3std6ranges3__45__cpo4sizeE,(_ZN45_INTERNAL_1fa38335_14_pack_tensor_cu_cf58b8634cuda3std3__45__cpo5beginE - _ZN45_INTERNAL_1fa38335_14_pack_tensor_cu_cf58b8634cuda3std6ranges3__45__cpo4sizeE)
_ZN45_INTERNAL_1fa38335_14_pack_tensor_cu_cf58b8634cuda3std6ranges3__45__cpo4sizeE:
	.zero		1
	.type		_ZN45_INTERNAL_1fa38335_14_pack_tensor_cu_cf58b8634cuda3std3__45__cpo5beginE,@object
	.size		_ZN45_INTERNAL_1fa38335_14_pack_tensor_cu_cf58b8634cuda3std3__45__cpo5beginE,(_ZN45_INTERNAL_1fa38335_14_pack_tensor_cu_cf58b8634cuda3std6ranges3__45__cpo6cbeginE - _ZN45_INTERNAL_1fa38335_14_pack_tensor_cu_cf58b8634cuda3std3__45__cpo5beginE)
_ZN45_INTERNAL_1fa38335_14_pack_tensor_cu_cf58b8634cuda3std3__45__cpo5beginE:
	.zero		1
	.type		_ZN45_INTERNAL_1fa38335_14_pack_tensor_cu_cf58b8634cuda3std6ranges3__45__cpo6cbeginE,@object
	.size		_ZN45_INTERNAL_1fa38335_14_pack_tensor_cu_cf58b8634cuda3std6ranges3__45__cpo6cbeginE,(_ZN45_INTERNAL_1fa38335_14_pack_tensor_cu_cf58b8634cuda3std3__45__cpo6rbeginE - _ZN45_INTERNAL_1fa38335_14_pack_tensor_cu_cf58b8634cuda3std6ranges3__45__cpo6cbeginE)
_ZN45_INTERNAL_1fa38335_14_pack_tensor_cu_cf58b8634cuda3std6ranges3__45__cpo6cbeginE:
	.zero		1
	.type		_ZN45_INTERNAL_1fa38335_14_pack_tensor_cu_cf58b8634cuda3std3__45__cpo6rbeginE,@object
	.size		_ZN45_INTERNAL_1fa38335_14_pack_tensor_cu_cf58b8634cuda3std3__45__cpo6rbeginE,(_ZN45_INTERNAL_1fa38335_14_pack_tensor_cu_cf58b8634cuda3std6ranges3__45__cpo4nextE - _ZN45_INTERNAL_1fa38335_14_pack_tensor_cu_cf58b8634cuda3std3__45__cpo6rbeginE)
_ZN45_INTERNAL_1fa38335_14_pack_tensor_cu_cf58b8634cuda3std3__45__cpo6rbeginE:
	.zero		1
	.type		_ZN45_INTERNAL_1fa38335_14_pack_tensor_cu_cf58b8634cuda3std6ranges3__45__cpo4nextE,@object
	.size		_ZN45_INTERNAL_1fa38335_14_pack_tensor_cu_cf58b8634cuda3std6ranges3__45__cpo4nextE,(_ZN45_INTERNAL_1fa38335_14_pack_tensor_cu_cf58b8634cuda3std6ranges3__45__cpo4swapE - _ZN45_INTERNAL_1fa38335_14_pack_tensor_cu_cf58b8634cuda3std6ranges3__45__cpo4nextE)
_ZN45_INTERNAL_1fa38335_14_pack_tensor_cu_cf58b8634cuda3std6ranges3__45__cpo4nextE:
	.zero		1
	.type		_ZN45_INTERNAL_1fa38335_14_pack_tensor_cu_cf58b8634cuda3std6ranges3__45__cpo4swapE,@object
	.size		_ZN45_INTERNAL_1fa38335_14_pack_tensor_cu_cf58b8634cuda3std6ranges3__45__cpo4swapE,(_ZN45_INTERNAL_1fa38335_14_pack_tensor_cu_cf58b8634cuda3std3__420unreachable_sentinelE - _ZN45_INTERNAL_1fa38335_14_pack_tensor_cu_cf58b8634cuda3std6ranges3__45__cpo4swapE)
_ZN45_INTERNAL_1fa38335_14_pack_tensor_cu_cf58b8634cuda3std6ranges3__45__cpo4swapE:
	.zero		1
	.type		_ZN45_INTERNAL_1fa38335_14_pack_tensor_cu_cf58b8634cuda3std3__420unreachable_sentinelE,@object
	.size		_ZN45_INTERNAL_1fa38335_14_pack_tensor_cu_cf58b8634cuda3std3__420unreachable_sentinelE,(_ZN45_INTERNAL_1fa38335_14_pack_tensor_cu_cf58b8636thrust24THRUST_300001_SM_1000_NS6system6detail10sequential3seqE - _ZN45_INTERNAL_1fa38335_14_pack_tensor_cu_cf58b8634cuda3std3__420unreachable_sentinelE)
_ZN45_INTERNAL_1fa38335_14_pack_tensor_cu_cf58b8634cuda3std3__420unreachable_sentinelE:
	.zero		1
	.type		_ZN45_INTERNAL_1fa38335_14_pack_tensor_cu_cf58b8636thrust24THRUST_300001_SM_1000_NS6system6detail10sequential3seqE,@object
	.size		_ZN45_INTERNAL_1fa38335_14_pack_tensor_cu_cf58b8636thrust24THRUST_300001_SM_1000_NS6system6detail10sequential3seqE,(_ZN45_INTERNAL_1fa38335_14_pack_tensor_cu_cf58b8634cuda3std3__45__cpo4cendE - _ZN45_INTERNAL_1fa38335_14_pack_tensor_cu_cf58b8636thrust24THRUST_300001_SM_1000_NS6system6detail10sequential3seqE)
_ZN45_INTERNAL_1fa38335_14_pack_tensor_cu_cf58b8636thrust24THRUST_300001_SM_1000_NS6system6detail10sequential3seqE:
	.zero		1
	.type		_ZN45_INTERNAL_1fa38335_14_pack_tensor_cu_cf58b8634cuda3std3__45__cpo4cendE,@object
	.size		_ZN45_INTERNAL_1fa38335_14_pack_tensor_cu_cf58b8634cuda3std3__45__cpo4cendE,(_ZN45_INTERNAL_1fa38335_14_pack_tensor_cu_cf58b8634cuda3std6ranges3__45__cpo9iter_swapE - _ZN45_INTERNAL_1fa38335_14_pack_tensor_cu_cf58b8634cuda3std3__45__cpo4cendE)
_ZN45_INTERNAL_1fa38335_14_pack_tensor_cu_cf58b8634cuda3std3__45__cpo4cendE:
	.zero		1
	.type		_ZN45_INTERNAL_1fa38335_14_pack_tensor_cu_cf58b8634cuda3std6ranges3__45__cpo9iter_swapE,@object
	.size		_ZN45_INTERNAL_1fa38335_14_pack_tensor_cu_cf58b8634cuda3std6ranges3__45__cpo9iter_swapE,(_ZN45_INTERNAL_1fa38335_14_pack_tensor_cu_cf58b8634cuda3std3__45__cpo5crendE - _ZN45_INTERNAL_1fa38335_14_pack_tensor_cu_cf58b8634cuda3std6ranges3__45__cpo9iter_swapE)
_ZN45_INTERNAL_1fa38335_14_pack_tensor_cu_cf58b8634cuda3std6ranges3__45__cpo9iter_swapE:
	.zero		1
	.type		_ZN45_INTERNAL_1fa38335_14_pack_tensor_cu_cf58b8634cuda3std3__45__cpo5crendE,@object
	.size		_ZN45_INTERNAL_1fa38335_14_pack_tensor_cu_cf58b8634cuda3std3__45__cpo5crendE,(_ZN45_INTERNAL_1fa38335_14_pack_tensor_cu_cf58b8634cuda3std6ranges3__45__cpo5cdataE - _ZN45_INTERNAL_1fa38335_14_pack_tensor_cu_cf58b8634cuda3std3__45__cpo5crendE)
_ZN45_INTERNAL_1fa38335_14_pack_tensor_cu_cf58b8634cuda3std3__45__cpo5crendE:
	.zero		1
	.type		_ZN45_INTERNAL_1fa38335_14_pack_tensor_cu_cf58b8634cuda3std6ranges3__45__cpo5cdataE,@object
	.size		_ZN45_INTERNAL_1fa38335_14_pack_tensor_cu_cf58b8634cuda3std6ranges3__45__cpo5cdataE,(_ZN45_INTERNAL_1fa38335_14_pack_tensor_cu_cf58b8634cuda3std6ranges3__45__cpo3endE - _ZN45_INTERNAL_1fa38335_14_pack_tensor_cu_cf58b8634cuda3std6ranges3__45__cpo5cdataE)
_ZN45_INTERNAL_1fa38335_14_pack_tensor_cu_cf58b8634cuda3std6ranges3__45__cpo5cdataE:
	.zero		1
	.type		_ZN45_INTERNAL_1fa38335_14_pack_tensor_cu_cf58b8634cuda3std6ranges3__45__cpo3endE,@object
	.size		_ZN45_INTERNAL_1fa38335_14_pack_tensor_cu_cf58b8634cuda3std6ranges3__45__cpo3endE,(_ZN45_INTERNAL_1fa38335_14_pack_tensor_cu_cf58b8634cuda3std3__419piecewise_constructE - _ZN45_INTERNAL_1fa38335_14_pack_tensor_cu_cf58b8634cuda3std6ranges3__45__cpo3endE)
_ZN45_INTERNAL_1fa38335_14_pack_tensor_cu_cf58b8634cuda3std6ranges3__45__cpo3endE:
	.zero		1
	.type		_ZN45_INTERNAL_1fa38335_14_pack_tensor_cu_cf58b8634cuda3std3__419piecewise_constructE,@object
	.size		_ZN45_INTERNAL_1fa38335_14_pack_tensor_cu_cf58b8634cuda3std3__419piecewise_constructE,(_ZN45_INTERNAL_1fa38335_14_pack_tensor_cu_cf58b8634cuda3std6ranges3__45__cpo5ssizeE - _ZN45_INTERNAL_1fa38335_14_pack_tensor_cu_cf58b8634cuda3std3__419piecewise_constructE)
_ZN45_INTERNAL_1fa38335_14_pack_tensor_cu_cf58b8634cuda3std3__419piecewise_constructE:
	.zero		1
	.type		_ZN45_INTERNAL_1fa38335_14_pack_tensor_cu_cf58b8634cuda3std6ranges3__45__cpo5ssizeE,@object
	.size		_ZN45_INTERNAL_1fa38335_14_pack_tensor_cu_cf58b8634cuda3std6ranges3__45__cpo5ssizeE,(_ZN45_INTERNAL_1fa38335_14_pack_tensor_cu_cf58b8634cuda3std3__45__cpo3endE - _ZN45_INTERNAL_1fa38335_14_pack_tensor_cu_cf58b8634cuda3std6ranges3__45__cpo5ssizeE)
_ZN45_INTERNAL_1fa38335_14_pack_tensor_cu_cf58b8634cuda3std6ranges3__45__cpo5ssizeE:
	.zero		1
	.type		_ZN45_INTERNAL_1fa38335_14_pack_tensor_cu_cf58b8634cuda3std3__45__cpo3endE,@object
	.size		_ZN45_INTERNAL_1fa38335_14_pack_tensor_cu_cf58b8634cuda3std3__45__cpo3endE,(_ZN45_INTERNAL_1fa38335_14_pack_tensor_cu_cf58b8634cuda3std6ranges3__45__cpo4cendE - _ZN45_INTERNAL_1fa38335_14_pack_tensor_cu_cf58b8634cuda3std3__45__cpo3endE)
_ZN45_INTERNAL_1fa38335_14_pack_tensor_cu_cf58b8634cuda3std3__45__cpo3endE:
	.zero		1
	.type		_ZN45_INTERNAL_1fa38335_14_pack_tensor_cu_cf58b8634cuda3std6ranges3__45__cpo4cendE,@object
	.size		_ZN45_INTERNAL_1fa38335_14_pack_tensor_cu_cf58b8634cuda3std6ranges3__45__cpo4cendE,(_ZN45_INTERNAL_1fa38335_14_pack_tensor_cu_cf58b8634cuda3std3__45__cpo4rendE - _ZN45_INTERNAL_1fa38335_14_pack_tensor_cu_cf58b8634cuda3std6ranges3__45__cpo4cendE)
_ZN45_INTERNAL_1fa38335_14_pack_tensor_cu_cf58b8634cuda3std6ranges3__45__cpo4cendE:
	.zero		1
	.type		_ZN45_INTERNAL_1fa38335_14_pack_tensor_cu_cf58b8634cuda3std3__45__cpo4rendE,@object
	.size		_ZN45_INTERNAL_1fa38335_14_pack_tensor_cu_cf58b8634cuda3std3__45__cpo4rendE,(_ZN45_INTERNAL_1fa38335_14_pack_tensor_cu_cf58b8634cuda3std6ranges3__45__cpo4prevE - _ZN45_INTERNAL_1fa38335_14_pack_tensor_cu_cf58b8634cuda3std3__45__cpo4rendE)
_ZN45_INTERNAL_1fa38335_14_pack_tensor_cu_cf58b8634cuda3std3__45__cpo4rendE:
	.zero		1
	.type		_ZN45_INTERNAL_1fa38335_14_pack_tensor_cu_cf58b8634cuda3std6ranges3__45__cpo4prevE,@object
	.size		_ZN45_INTERNAL_1fa38335_14_pack_tensor_cu_cf58b8634cuda3std6ranges3__45__cpo4prevE,(_ZN45_INTERNAL_1fa38335_14_pack_tensor_cu_cf58b8634cuda3std6ranges3__45__cpo9iter_moveE - _ZN45_INTERNAL_1fa38335_14_pack_tensor_cu_cf58b8634cuda3std6ranges3__45__cpo4prevE)
_ZN45_INTERNAL_1fa38335_14_pack_tensor_cu_cf58b8634cuda3std6ranges3__45__cpo4prevE:
	.zero		1
	.type		_ZN45_INTERNAL_1fa38335_14_pack_tensor_cu_cf58b8634cuda3std6ranges3__45__cpo9iter_moveE,@object
	.size		_ZN45_INTERNAL_1fa38335_14_pack_tensor_cu_cf58b8634cuda3std6ranges3__45__cpo9iter_moveE,(.L_13 - _ZN45_INTERNAL_1fa38335_14_pack_tensor_cu_cf58b8634cuda3std6ranges3__45__cpo9iter_moveE)
_ZN45_INTERNAL_1fa38335_14_pack_tensor_cu_cf58b8634cuda3std6ranges3__45__cpo9iter_moveE:
	.zero		1
.L_13:


//--------------------- .nv.constant0._Z19pack_columns_kernelILi8EEvPKtPjii --------------------------
	.section	.nv.constant0._Z19pack_columns_kernelILi8EEvPKtPjii,"a",@progbits
	.sectionflags	@""
	.align	4
.nv.constant0._Z19pack_columns_kernelILi8EEvPKtPjii:
	.zero		920


//--------------------- .nv.constant0._Z19pack_columns_kernelILi6EEvPKtPjii --------------------------
	.section	.nv.constant0._Z19pack_columns_kernelILi6EEvPKtPjii,"a",@progbits
	.sectionflags	@""
	.align	4
.nv.constant0._Z19pack_columns_kernelILi6EEvPKtPjii:
	.zero		920


//--------------------- .nv.constant0._Z19pack_columns_kernelILi5EEvPKtPjii --------------------------
	.section	.nv.constant0._Z19pack_columns_kernelILi5EEvPKtPjii,"a",@progbits
	.sectionflags	@""
	.align	4
.nv.constant0._Z19pack_columns_kernelILi5EEvPKtPjii:
	.zero		920


//--------------------- .nv.constant0._Z19pack_columns_kernelILi4EEvPKtPjii --------------------------
	.section	.nv.constant0._Z19pack_columns_kernelILi4EEvPKtPjii,"a",@progbits
	.sectionflags	@""
	.align	4
.nv.constant0._Z19pack_columns_kernelILi4EEvPKtPjii:
	.zero		920


//--------------------- .nv.constant0._Z19pack_columns_kernelILi3EEvPKtPjii --------------------------
	.section	.nv.constant0._Z19pack_columns_kernelILi3EEvPKtPjii,"a",@progbits
	.sectionflags	@""
	.align	4
.nv.constant0._Z19pack_columns_kernelILi3EEvPKtPjii:
	.zero		920


//--------------------- .nv.constant0._Z19pack_columns_kernelILi2EEvPKtPjii --------------------------
	.section	.nv.constant0._Z19pack_columns_kernelILi2EEvPKtPjii,"a",@progbits
	.sectionflags	@""
	.align	4
.nv.constant0._Z19pack_columns_kernelILi2EEvPKtPjii:
	.zero		920


//--------------------- .nv.constant0._Z18pack_rows_6_kernelPKtPjii --------------------------
	.section	.nv.constant0._Z18pack_rows_6_kernelPKtPjii,"a",@progbits
	.sectionflags	@""
	.align	4
.nv.constant0._Z18pack_rows_6_kernelPKtPjii:
	.zero		920


//--------------------- .nv.constant0._Z18pack_rows_4_kernelPKtPjii --------------------------
	.section	.nv.constant0._Z18pack_rows_4_kernelPKtPjii,"a",@progbits
	.sectionflags	@""
	.align	4
.nv.constant0._Z18pack_rows_4_kernelPKtPjii:
	.zero		920


//--------------------- SYMBOLS --------------------------

	.type		.nv.reservedSmem.offset0,@object
	.size		.nv.reservedSmem.offset0,0x4
